// auto-generated by cutlass_sweep.gemm — config: {"arch": "sm_100", "cluster_m": 4, "cluster_n": 4, "dtype": "fp32", "dtype_b": "fp32", "layout": "nt", "stages": 0, "tile_k": 32, "tile_m": 64, "tile_n": 256}
#include "cutlass/cutlass.h"
#include "cutlass/gemm/collective/collective_builder.hpp"
#include "cutlass/gemm/device/gemm_universal_adapter.h"
#include "cutlass/gemm/kernel/gemm_universal.hpp"
#include "cutlass/epilogue/collective/collective_builder.hpp"

using ElemA = float;
using ElemB = float;
using ElemCD = float;
using Acc  = float;
using TileShape    = cute::Shape<cute::_64, cute::_256, cute::_32>;
using ClusterShape = cute::Shape<cute::_4, cute::_4, cute::_1>;

using CollectiveEpilogue = typename cutlass::epilogue::collective::CollectiveBuilder<
    cutlass::arch::Sm100, cutlass::arch::OpClassTensorOp,
    TileShape, ClusterShape,
    cutlass::epilogue::collective::EpilogueTileAuto,
    Acc, Acc,
    ElemCD, cutlass::layout::RowMajor, 128 / cutlass::sizeof_bits<ElemCD>::value,
    ElemCD, cutlass::layout::RowMajor, 128 / cutlass::sizeof_bits<ElemCD>::value,
    cutlass::epilogue::collective::EpilogueScheduleAuto
  >::CollectiveOp;

using CollectiveMainloop = typename cutlass::gemm::collective::CollectiveBuilder<
    cutlass::arch::Sm100, cutlass::arch::OpClassTensorOp,
    ElemA, cutlass::layout::RowMajor, 128 / cutlass::sizeof_bits<ElemA>::value,
    ElemB, cutlass::layout::ColumnMajor, 128 / cutlass::sizeof_bits<ElemB>::value,
    Acc,
    TileShape, ClusterShape,
    cutlass::gemm::collective::StageCountAutoCarveout<static_cast<int>(sizeof(typename CollectiveEpilogue::SharedStorage))>,
    cutlass::gemm::collective::KernelScheduleAuto
  >::CollectiveOp;

using GemmKernel = cutlass::gemm::kernel::GemmUniversal<
    cute::Shape<int,int,int,int>,
    CollectiveMainloop,
    CollectiveEpilogue
>;
using Gemm = cutlass::gemm::device::GemmUniversalAdapter<GemmKernel>;

// Force the device kernel symbol into the cubin without needing a host main.
auto* _anchor = &cutlass::device_kernel<GemmKernel>;


// ===== COMPILED SASS (sm_100a) =====

	.target	sm_100a

	.elftype	@"ET_EXEC"


//--------------------- .note.nv.tkinfo           --------------------------
	.section	.note.nv.tkinfo,"",@"SHT_NOTE"
	.sectionflags	@"SHF_NOTE_NV_TKINFO"
	.tkinfo
        /*0018*/ 	.word	0x00000002
        /*0030*/ 	.string	""
        /*0030*/ 	.string	"ptxas"
        /*0030*/ 	.string	"Cuda compilation tools, release 13.0, V13.0.88"
        /*0030*/ 	.string	"Build cuda_13.0.r13.0/compiler.36424714_0"
        /*0030*/ 	.string	"-arch sm_100a -m 64 "



//--------------------- .note.nv.cuinfo           --------------------------
	.section	.note.nv.cuinfo,"",@"SHT_NOTE"
	.sectionflags	@"SHF_NOTE_NV_CUINFO"
        /*0018*/ 	.short	0x0002
        /*001a*/ 	.short	0x0064
        /*001c*/ 	.short	0x0082
	.zero		2


//--------------------- .nv.info                  --------------------------
	.section	.nv.info,"",@"SHT_CUDA_INFO"
	.align	4


	//----- nvinfo : EIATTR_REGCOUNT
	.align		4
        /*0000*/ 	.byte	0x04, 0x2f
        /*0002*/ 	.short	(.L_19 - .L_18)
	.align		4
.L_18:
        /*0004*/ 	.word	index@(_ZN7cutlass13device_kernelINS_4gemm6kernel13GemmUniversalIN4cute5tupleIJiiiiEEENS1_10collective13CollectiveMmaINS1_35MainloopSm100TmaUmmaWarpSpecializedILi4ELi2ELi4ENS5_IJNS4_1CILi4EEESB_NSA_ILi1EEEEEEEENS5_IJNSA_ILi64EEENSA_ILi256EEENSA_ILi32EEEEEEfNS5_IJlSC_lEEEfSJ_NS4_8TiledMMAINS4_8MMA_AtomIJNS4_17SM100_MMA_TF32_SSINS_10tfloat32_tESN_fLi64ELi256ELNS4_4UMMA5MajorE0ELSP_0ELNSO_7ScaleInE0ELSQ_0EEEEEENS4_6LayoutINS5_IJSC_SC_SC_EEENS5_IJNSA_ILi0EEESV_SV_EEEEENS5_IJNS4_10UnderscoreESY_SY_EEEEENS4_23SM90_TMA_LOAD_MULTICASTENS4_14ComposedLayoutINS4_7SwizzleILi3ELi4ELi3EEENS4_18smem_ptr_flag_bitsILi32EEENST_INS5_IJNSA_ILi8EEESH_EEENS5_IJSH_SC_EEEEEEEvNS4_8identityES11_S1B_vS1C_EENS_8epilogue10collective18CollectiveEpilogueINS1E_23Sm100TmaWarpSpecializedILi4ELi2ELi16ELb1ELb0EEEJSI_NS5_IJNST_ISF_SC_EENST_ISH_SC_EEEEEfSJ_fSJ_NS1E_6fusion15FusionCallbacksIS1I_NS1M_17LinearCombinationIffffLNS_15FloatRoundStyleE2EEESI_S1L_JEEENS4_5SM1004TMEM4LOAD26SM100_TMEM_LOAD_16dp128b8xENS4_13SM90_TMA_LOADES1B_NS4_17SM75_U32x4_LDSM_NENS4_14SM90_TMA_STOREES1B_NS4_17SM90_U32x4_STSM_NENS4_39AutoVectorizingCopyWithAssumedAlignmentILi128EEEEEEvvEEEEvNT_6ParamsE)
        /*0008*/ 	.word	0x00000060


	//----- nvinfo : EIATTR_FRAME_SIZE
	.align		4
.L_19:
        /*000c*/ 	.byte	0x04, 0x11
        /*000e*/ 	.short	(.L_21 - .L_20)
	.align		4
.L_20:
        /*0010*/ 	.word	index@($__internal_2_$__cuda_sm10x_tcgen05_guardrail_trap_unallocated_columns_being_dealloced)
        /*0014*/ 	.word	0x00000000


	//----- nvinfo : EIATTR_FRAME_SIZE
	.align		4
.L_21:
        /*0018*/ 	.byte	0x04, 0x11
        /*001a*/ 	.short	(.L_23 - .L_22)
	.align		4
.L_22:
        /*001c*/ 	.word	index@($__internal_1_$__cuda_sm10x_tcgen05_guardrail_trap_phase_invalid_during_alloc)
        /*0020*/ 	.word	0x00000000


	//----- nvinfo : EIATTR_FRAME_SIZE
	.align		4
.L_23:
        /*0024*/ 	.byte	0x04, 0x11
        /*0026*/ 	.short	(.L_25 - .L_24)
	.align		4
.L_24:
        /*0028*/ 	.word	index@($__internal_0_$__cuda_sm10x_tcgen05_guardrail_trap_col_being_dealloced_not_returned_by_alloc)
        /*002c*/ 	.word	0x00000000


	//----- nvinfo : EIATTR_FRAME_SIZE
	.align		4
.L_25:
        /*0030*/ 	.byte	0x04, 0x11
        /*0032*/ 	.short	(.L_27 - .L_26)
	.align		4
.L_26:
        /*0034*/ 	.word	index@(_ZN7cutlass13device_kernelINS_4gemm6kernel13GemmUniversalIN4cute5tupleIJiiiiEEENS1_10collective13CollectiveMmaINS1_35MainloopSm100TmaUmmaWarpSpecializedILi4ELi2ELi4ENS5_IJNS4_1CILi4EEESB_NSA_ILi1EEEEEEEENS5_IJNSA_ILi64EEENSA_ILi256EEENSA_ILi32EEEEEEfNS5_IJlSC_lEEEfSJ_NS4_8TiledMMAINS4_8MMA_AtomIJNS4_17SM100_MMA_TF32_SSINS_10tfloat32_tESN_fLi64ELi256ELNS4_4UMMA5MajorE0ELSP_0ELNSO_7ScaleInE0ELSQ_0EEEEEENS4_6LayoutINS5_IJSC_SC_SC_EEENS5_IJNSA_ILi0EEESV_SV_EEEEENS5_IJNS4_10UnderscoreESY_SY_EEEEENS4_23SM90_TMA_LOAD_MULTICASTENS4_14ComposedLayoutINS4_7SwizzleILi3ELi4ELi3EEENS4_18smem_ptr_flag_bitsILi32EEENST_INS5_IJNSA_ILi8EEESH_EEENS5_IJSH_SC_EEEEEEEvNS4_8identityES11_S1B_vS1C_EENS_8epilogue10collective18CollectiveEpilogueINS1E_23Sm100TmaWarpSpecializedILi4ELi2ELi16ELb1ELb0EEEJSI_NS5_IJNST_ISF_SC_EENST_ISH_SC_EEEEEfSJ_fSJ_NS1E_6fusion15FusionCallbacksIS1I_NS1M_17LinearCombinationIffffLNS_15FloatRoundStyleE2EEESI_S1L_JEEENS4_5SM1004TMEM4LOAD26SM100_TMEM_LOAD_16dp128b8xENS4_13SM90_TMA_LOADES1B_NS4_17SM75_U32x4_LDSM_NENS4_14SM90_TMA_STOREES1B_NS4_17SM90_U32x4_STSM_NENS4_39AutoVectorizingCopyWithAssumedAlignmentILi128EEEEEEvvEEEEvNT_6ParamsE)
        /*0038*/ 	.word	0x00000000


	//----- nvinfo : EIATTR_MIN_STACK_SIZE
	.align		4
.L_27:
        /*003c*/ 	.byte	0x04, 0x12
        /*003e*/ 	.short	(.L_29 - .L_28)
	.align		4
.L_28:
        /*0040*/ 	.word	index@(_ZN7cutlass13device_kernelINS_4gemm6kernel13GemmUniversalIN4cute5tupleIJiiiiEEENS1_10collective13CollectiveMmaINS1_35MainloopSm100TmaUmmaWarpSpecializedILi4ELi2ELi4ENS5_IJNS4_1CILi4EEESB_NSA_ILi1EEEEEEEENS5_IJNSA_ILi64EEENSA_ILi256EEENSA_ILi32EEEEEEfNS5_IJlSC_lEEEfSJ_NS4_8TiledMMAINS4_8MMA_AtomIJNS4_17SM100_MMA_TF32_SSINS_10tfloat32_tESN_fLi64ELi256ELNS4_4UMMA5MajorE0ELSP_0ELNSO_7ScaleInE0ELSQ_0EEEEEENS4_6LayoutINS5_IJSC_SC_SC_EEENS5_IJNSA_ILi0EEESV_SV_EEEEENS5_IJNS4_10UnderscoreESY_SY_EEEEENS4_23SM90_TMA_LOAD_MULTICASTENS4_14ComposedLayoutINS4_7SwizzleILi3ELi4ELi3EEENS4_18smem_ptr_flag_bitsILi32EEENST_INS5_IJNSA_ILi8EEESH_EEENS5_IJSH_SC_EEEEEEEvNS4_8identityES11_S1B_vS1C_EENS_8epilogue10collective18CollectiveEpilogueINS1E_23Sm100TmaWarpSpecializedILi4ELi2ELi16ELb1ELb0EEEJSI_NS5_IJNST_ISF_SC_EENST_ISH_SC_EEEEEfSJ_fSJ_NS1E_6fusion15FusionCallbacksIS1I_NS1M_17LinearCombinationIffffLNS_15FloatRoundStyleE2EEESI_S1L_JEEENS4_5SM1004TMEM4LOAD26SM100_TMEM_LOAD_16dp128b8xENS4_13SM90_TMA_LOADES1B_NS4_17SM75_U32x4_LDSM_NENS4_14SM90_TMA_STOREES1B_NS4_17SM90_U32x4_STSM_NENS4_39AutoVectorizingCopyWithAssumedAlignmentILi128EEEEEEvvEEEEvNT_6ParamsE)
        /*0044*/ 	.word	0x00000000
.L_29:


//--------------------- .nv.compat                --------------------------
	.section	.nv.compat,"",@"SHT_CUDA_COMPAT_INFO"
	.align	4
        /*0000*/ 	.byte	0x02, 0x09, 0x01, 0x00, 0x02, 0x02, 0x02, 0x00, 0x02, 0x05, 0x05, 0x00, 0x03, 0x07, 0x01, 0x01
        /*0010*/ 	.byte	0x02, 0x03, 0x01, 0x00, 0x02, 0x06, 0x01, 0x00, 0x04, 0x0b, 0x08, 0x00, 0x09, 0x00, 0x00, 0x00
        /*0020*/ 	.byte	0x00, 0x00, 0x00, 0x00


//--------------------- .nv.info._ZN7cutlass13device_kernelINS_4gemm6kernel13GemmUniversalIN4cute5tupleIJiiiiEEENS1_10collective13CollectiveMmaINS1_35MainloopSm100TmaUmmaWarpSpecializedILi4ELi2ELi4ENS5_IJNS4_1CILi4EEESB_NSA_ILi1EEEEEEEENS5_IJNSA_ILi64EEENSA_ILi256EEENSA_ILi32EEEEEEfNS5_IJlSC_lEEEfSJ_NS4_8TiledMMAINS4_8MMA_AtomIJNS4_17SM100_MMA_TF32_SSINS_10tfloat32_tESN_fLi64ELi256ELNS4_4UMMA5MajorE0ELSP_0ELNSO_7ScaleInE0ELSQ_0EEEEEENS4_6LayoutINS5_IJSC_SC_SC_EEENS5_IJNSA_ILi0EEESV_SV_EEEEENS5_IJNS4_10UnderscoreESY_SY_EEEEENS4_23SM90_TMA_LOAD_MULTICASTENS4_14ComposedLayoutINS4_7SwizzleILi3ELi4ELi3EEENS4_18smem_ptr_flag_bitsILi32EEENST_INS5_IJNSA_ILi8EEESH_EEENS5_IJSH_SC_EEEEEEEvNS4_8identityES11_S1B_vS1C_EENS_8epilogue10collective18CollectiveEpilogueINS1E_23Sm100TmaWarpSpecializedILi4ELi2ELi16ELb1ELb0EEEJSI_NS5_IJNST_ISF_SC_EENST_ISH_SC_EEEEEfSJ_fSJ_NS1E_6fusion15FusionCallbacksIS1I_NS1M_17LinearCombinationIffffLNS_15FloatRoundStyleE2EEESI_S1L_JEEENS4_5SM1004TMEM4LOAD26SM100_TMEM_LOAD_16dp128b8xENS4_13SM90_TMA_LOADES1B_NS4_17SM75_U32x4_LDSM_NENS4_14SM90_TMA_STOREES1B_NS4_17SM90_U32x4_STSM_NENS4_39AutoVectorizingCopyWithAssumedAlignmentILi128EEEEEEvvEEEEvNT_6ParamsE --------------------------
	.section	.nv.info._ZN7cutlass13device_kernelINS_4gemm6kernel13GemmUniversalIN4cute5tupleIJiiiiEEENS1_10collective13CollectiveMmaINS1_35MainloopSm100TmaUmmaWarpSpecializedILi4ELi2ELi4ENS5_IJNS4_1CILi4EEESB_NSA_ILi1EEEEEEEENS5_IJNSA_ILi64EEENSA_ILi256EEENSA_ILi32EEEEEEfNS5_IJlSC_lEEEfSJ_NS4_8TiledMMAINS4_8MMA_AtomIJNS4_17SM100_MMA_TF32_SSINS_10tfloat32_tESN_fLi64ELi256ELNS4_4UMMA5MajorE0ELSP_0ELNSO_7ScaleInE0ELSQ_0EEEEEENS4_6LayoutINS5_IJSC_SC_SC_EEENS5_IJNSA_ILi0EEESV_SV_EEEEENS5_IJNS4_10UnderscoreESY_SY_EEEEENS4_23SM90_TMA_LOAD_MULTICASTENS4_14ComposedLayoutINS4_7SwizzleILi3ELi4ELi3EEENS4_18smem_ptr_flag_bitsILi32EEENST_INS5_IJNSA_ILi8EEESH_EEENS5_IJSH_SC_EEEEEEEvNS4_8identityES11_S1B_vS1C_EENS_8epilogue10collective18CollectiveEpilogueINS1E_23Sm100TmaWarpSpecializedILi4ELi2ELi16ELb1ELb0EEEJSI_NS5_IJNST_ISF_SC_EENST_ISH_SC_EEEEEfSJ_fSJ_NS1E_6fusion15FusionCallbacksIS1I_NS1M_17LinearCombinationIffffLNS_15FloatRoundStyleE2EEESI_S1L_JEEENS4_5SM1004TMEM4LOAD26SM100_TMEM_LOAD_16dp128b8xENS4_13SM90_TMA_LOADES1B_NS4_17SM75_U32x4_LDSM_NENS4_14SM90_TMA_STOREES1B_NS4_17SM90_U32x4_STSM_NENS4_39AutoVectorizingCopyWithAssumedAlignmentILi128EEEEEEvvEEEEvNT_6ParamsE,"",@"SHT_CUDA_INFO"
	.sectionflags	@""
	.align	4


	//----- nvinfo : EIATTR_CUDA_API_VERSION
	.align		4
        /*0000*/ 	.byte	0x04, 0x37
        /*0002*/ 	.short	(.L_31 - .L_30)
.L_30:
        /*0004*/ 	.word	0x00000082


	//----- nvinfo : EIATTR_KPARAM_INFO
	.align		4
.L_31:
        /*0008*/ 	.byte	0x04, 0x17
        /*000a*/ 	.short	(.L_33 - .L_32)
.L_32:
        /*000c*/ 	.word	0x00000000
        /*0010*/ 	.short	0x0000
        /*0012*/ 	.short	0x0000
        /*0014*/ 	.byte	0x00, 0xf0, 0x01, 0x20


	//----- nvinfo : EIATTR_AT_ENTRY_FRAGMENTS
	.align		4
.L_33:
        /*0018*/ 	.byte	0x04, 0x4f
        /*001a*/ 	.short	(.L_35 - .L_34)


	//   ....[0]....
.L_34:
        /*001c*/ 	.word	0x00000006


	//----- nvinfo : EIATTR_RESERVED_SMEM_USED
	.align		4
.L_35:
        /*0020*/ 	.byte	0x01, 0x41
	.zero		2


	//----- nvinfo : EIATTR_SPARSE_MMA_MASK
	.align		4
        /*0024*/ 	.byte	0x03, 0x50
        /*0026*/ 	.short	0x0000


	//----- nvinfo : EIATTR_TCGEN05_1CTA_USED
	.align		4
        /*0028*/ 	.byte	0x01, 0x51
	.zero		2


	//----- nvinfo : EIATTR_MAXREG_COUNT
	.align		4
        /*002c*/ 	.byte	0x03, 0x1b
        /*002e*/ 	.short	0x00ff


	//----- nvinfo : EIATTR_NUM_BARRIERS
	.align		4
        /*0030*/ 	.byte	0x02, 0x4c
        /*0032*/ 	.byte	0x07
	.zero		1


	//----- nvinfo : EIATTR_EXTERNS
	.align		4
        /*0034*/ 	.byte	0x04, 0x0f
        /*0036*/ 	.short	(.L_37 - .L_36)


	//   ....[0]....
	.align		4
.L_36:
        /*0038*/ 	.word	index@(__assertfail)


	//----- nvinfo : EIATTR_MERCURY_ISA_VERSION
	.align		4
.L_37:
        /*003c*/ 	.byte	0x03, 0x5f
        /*003e*/ 	.short	0x0101


	//----- nvinfo : EIATTR_INT_WARP_WIDE_INSTR_OFFSETS
	.align		4
        /*0040*/ 	.byte	0x04, 0x31
        /*0042*/ 	.short	(.L_39 - .L_38)


	//   ....[0]....
.L_38:
        /*0044*/ 	.word	0x00004110


	//   ....[1]....
        /*0048*/ 	.word	0x00004130


	//   ....[2]....
        /*004c*/ 	.word	0x00004160


	//   ....[3]....
        /*0050*/ 	.word	0x00004ce0


	//   ....[4]....
        /*0054*/ 	.word	0x00004d50


	//   ....[5]....
        /*0058*/ 	.word	0x00004e30


	//   ....[6]....
        /*005c*/ 	.word	0x00004eb0


	//   ....[7]....
        /*0060*/ 	.word	0x00004f90


	//   ....[8]....
        /*0064*/ 	.word	0x00005010


	//   ....[9]....
        /*0068*/ 	.word	0x00005100


	//   ....[10]....
        /*006c*/ 	.word	0x00005190


	//   ....[11]....
        /*0070*/ 	.word	0x00005280


	//   ....[12]....
        /*0074*/ 	.word	0x00005300


	//   ....[13]....
        /*0078*/ 	.word	0x00005400


	//   ....[14]....
        /*007c*/ 	.word	0x00005480


	//   ....[15]....
        /*0080*/ 	.word	0x00005580


	//   ....[16]....
        /*0084*/ 	.word	0x00005600


	//   ....[17]....
        /*0088*/ 	.word	0x000056f0


	//   ....[18]....
        /*008c*/ 	.word	0x00005780


	//----- nvinfo : EIATTR_COOP_GROUP_MASK_REGIDS
	.align		4
.L_39:
        /*0090*/ 	.byte	0x04, 0x29
        /*0092*/ 	.short	(.L_41 - .L_40)


	//   ....[0]....
.L_40:
        /*0094*/ 	.word	0xffffffff


	//   ....[1]....
        /*0098*/ 	.word	0xffffffff


	//   ....[2]....
        /*009c*/ 	.word	0xffffffff


	//   ....[3]....
        /*00a0*/ 	.word	0xffffffff


	//   ....[4]....
        /*00a4*/ 	.word	0xffffffff


	//   ....[5]....
        /*00a8*/ 	.word	0xffffffff


	//   ....[6]....
        /*00ac*/ 	.word	0xffffffff


	//   ....[7]....
        /*00b0*/ 	.word	0xffffffff


	//   ....[8]....
        /*00b4*/ 	.word	0xffffffff


	//   ....[9]....
        /*00b8*/ 	.word	0xffffffff


	//   ....[10]....
        /*00bc*/ 	.word	0xffffffff


	//   ....[11]....
        /*00c0*/ 	.word	0xffffffff


	//   ....[12]....
        /*00c4*/ 	.word	0xffffffff


	//   ....[13]....
        /*00c8*/ 	.word	0xffffffff


	//----- nvinfo : EIATTR_COOP_GROUP_INSTR_OFFSETS
	.align		4
.L_41:
        /*00cc*/ 	.byte	0x04, 0x28
        /*00ce*/ 	.short	(.L_43 - .L_42)


	//   ....[0]....
.L_42:
        /*00d0*/ 	.word	0x00000080


	//   ....[1]....
        /*00d4*/ 	.word	0x000004e0


	//   ....[2]....
        /*00d8*/ 	.word	0x00000690


	//   ....[3]....
        /*00dc*/ 	.word	0x00000830


	//   ....[4]....
        /*00e0*/ 	.word	0x00000930


	//   ....[5]....
        /*00e4*/ 	.word	0x00000aa0


	//   ....[6]....
        /*00e8*/ 	.word	0x00000c40


	//   ....[7]....
        /*00ec*/ 	.word	0x00000df0


	//   ....[8]....
        /*00f0*/ 	.word	0x00002410


	//   ....[9]....
        /*00f4*/ 	.word	0x00003300


	//   ....[10]....
        /*00f8*/ 	.word	0x00003510


	//   ....[11]....
        /*00fc*/ 	.word	0x00003540


	//   ....[12]....
        /*0100*/ 	.word	0x00003ff0


	//   ....[13]....
        /*0104*/ 	.word	0x00004220


	//----- nvinfo : EIATTR_VRC_CTA_INIT_COUNT
	.align		4
.L_43:
        /*0108*/ 	.byte	0x02, 0x4a
        /*010a*/ 	.byte	0x80
	.zero		1


	//----- nvinfo : EIATTR_SYSCALL_OFFSETS
	.align		4
        /*010c*/ 	.byte	0x04, 0x46
        /*010e*/ 	.short	(.L_45 - .L_44)


	//   ....[0]....
.L_44:
        /*0110*/ 	.word	0x00006440


	//   ....[1]....
        /*0114*/ 	.word	0x00006530


	//   ....[2]....
        /*0118*/ 	.word	0x00006d50


	//   ....[3]....
        /*011c*/ 	.word	0x00007510


	//   ....[4]....
        /*0120*/ 	.word	0x00007c70


	//   ....[5]....
        /*0124*/ 	.word	0x00008410


	//   ....[6]....
        /*0128*/ 	.word	0x00008bb0


	//   ....[7]....
        /*012c*/ 	.word	0x00009380


	//   ....[8]....
        /*0130*/ 	.word	0x00009b20


	//   ....[9]....
        /*0134*/ 	.word	0x0000a270


	//----- nvinfo : EIATTR_MBARRIER_INSTR_OFFSETS
	.align		4
.L_45:
        /*0138*/ 	.byte	0x04, 0x39
        /*013a*/ 	.short	(.L_47 - .L_46)


	//   ....[0]....
.L_46:
        /*013c*/ 	.word	0x00000600
        /*0140*/ 	.word	0x000000ff
        /*0144*/ 	.word	0x00000000
        /*0148*/ 	.short	0x0100
        /*014a*/ 	.byte	0x04
	.zero		1


	//   ....[1]....
        /*014c*/ 	.word	0x00000610
        /*0150*/ 	.word	0x000000ff
        /*0154*/ 	.word	0x00000020
        /*0158*/ 	.short	0x0100
        /*015a*/ 	.byte	0x04
	.zero		1


	//   ....[2]....
        /*015c*/ 	.word	0x00000620
        /*0160*/ 	.word	0x000000ff
        /*0164*/ 	.word	0x00000008
        /*0168*/ 	.short	0x0100
        /*016a*/ 	.byte	0x04
	.zero		1


	//   ....[3]....
        /*016c*/ 	.word	0x00000630
        /*0170*/ 	.word	0x000000ff
        /*0174*/ 	.word	0x00000028
        /*0178*/ 	.short	0x0100
        /*017a*/ 	.byte	0x04
	.zero		1


	//   ....[4]....
        /*017c*/ 	.word	0x00000640
        /*0180*/ 	.word	0x000000ff
        /*0184*/ 	.word	0x00000010
        /*0188*/ 	.short	0x0100
        /*018a*/ 	.byte	0x04
	.zero		1


	//   ....[5]....
        /*018c*/ 	.word	0x00000650
        /*0190*/ 	.word	0x000000ff
        /*0194*/ 	.word	0x00000030
        /*0198*/ 	.short	0x0100
        /*019a*/ 	.byte	0x04
	.zero		1


	//   ....[6]....
        /*019c*/ 	.word	0x00000660
        /*01a0*/ 	.word	0x000000ff
        /*01a4*/ 	.word	0x00000018
        /*01a8*/ 	.short	0x0100
        /*01aa*/ 	.byte	0x04
	.zero		1


	//   ....[7]....
        /*01ac*/ 	.word	0x00000670
        /*01b0*/ 	.word	0x000000ff
        /*01b4*/ 	.word	0x00000038
        /*01b8*/ 	.short	0x0100
        /*01ba*/ 	.byte	0x04
	.zero		1


	//   ....[8]....
        /*01bc*/ 	.word	0x000007a0
        /*01c0*/ 	.word	0x000000ff
        /*01c4*/ 	.word	0x00000040
        /*01c8*/ 	.short	0x0100
        /*01ca*/ 	.byte	0x04
	.zero		1


	//   ....[9]....
        /*01cc*/ 	.word	0x000007b0
        /*01d0*/ 	.word	0x000000ff
        /*01d4*/ 	.word	0x00000060
        /*01d8*/ 	.short	0x0100
        /*01da*/ 	.byte	0x04
	.zero		1


	//   ....[10]....
        /*01dc*/ 	.word	0x000007c0
        /*01e0*/ 	.word	0x000000ff
        /*01e4*/ 	.word	0x00000048
        /*01e8*/ 	.short	0x0100
        /*01ea*/ 	.byte	0x04
	.zero		1


	//   ....[11]....
        /*01ec*/ 	.word	0x000007d0
        /*01f0*/ 	.word	0x000000ff
        /*01f4*/ 	.word	0x00000068
        /*01f8*/ 	.short	0x0100
        /*01fa*/ 	.byte	0x04
	.zero		1


	//   ....[12]....
        /*01fc*/ 	.word	0x000007e0
        /*0200*/ 	.word	0x000000ff
        /*0204*/ 	.word	0x00000050
        /*0208*/ 	.short	0x0100
        /*020a*/ 	.byte	0x04
	.zero		1


	//   ....[13]....
        /*020c*/ 	.word	0x000007f0
        /*0210*/ 	.word	0x000000ff
        /*0214*/ 	.word	0x00000070
        /*0218*/ 	.short	0x0100
        /*021a*/ 	.byte	0x04
	.zero		1


	//   ....[14]....
        /*021c*/ 	.word	0x00000800
        /*0220*/ 	.word	0x000000ff
        /*0224*/ 	.word	0x00000058
        /*0228*/ 	.short	0x0100
        /*022a*/ 	.byte	0x04
	.zero		1


	//   ....[15]....
        /*022c*/ 	.word	0x00000810
        /*0230*/ 	.word	0x000000ff
        /*0234*/ 	.word	0x00000078
        /*0238*/ 	.short	0x0100
        /*023a*/ 	.byte	0x04
	.zero		1


	//   ....[16]....
        /*023c*/ 	.word	0x00000900
        /*0240*/ 	.word	0x000000ff
        /*0244*/ 	.word	0x00000080
        /*0248*/ 	.short	0x0100
        /*024a*/ 	.byte	0x06
	.zero		1


	//   ....[17]....
        /*024c*/ 	.word	0x00000910
        /*0250*/ 	.word	0x000000ff
        /*0254*/ 	.word	0x00000088
        /*0258*/ 	.short	0x0100
        /*025a*/ 	.byte	0x06
	.zero		1


	//   ....[18]....
        /*025c*/ 	.word	0x00000a50
        /*0260*/ 	.word	0x000000ff
        /*0264*/ 	.word	0x00000090
        /*0268*/ 	.short	0x0100
        /*026a*/ 	.byte	0x06
	.zero		1


	//   ....[19]....
        /*026c*/ 	.word	0x00000a60
        /*0270*/ 	.word	0x000000ff
        /*0274*/ 	.word	0x000000a0
        /*0278*/ 	.short	0x0100
        /*027a*/ 	.byte	0x06
	.zero		1


	//   ....[20]....
        /*027c*/ 	.word	0x00000a70
        /*0280*/ 	.word	0x000000ff
        /*0284*/ 	.word	0x00000098
        /*0288*/ 	.short	0x0100
        /*028a*/ 	.byte	0x06
	.zero		1


	//   ....[21]....
        /*028c*/ 	.word	0x00000a80
        /*0290*/ 	.word	0x000000ff
        /*0294*/ 	.word	0x000000a8
        /*0298*/ 	.short	0x0100
        /*029a*/ 	.byte	0x06
	.zero		1


	//   ....[22]....
        /*029c*/ 	.word	0x00000bb0
        /*02a0*/ 	.word	0x000000ff
        /*02a4*/ 	.word	0x000000b0
        /*02a8*/ 	.short	0x0100
        /*02aa*/ 	.byte	0x04
	.zero		1


	//   ....[23]....
        /*02ac*/ 	.word	0x00000bc0
        /*02b0*/ 	.word	0x000000ff
        /*02b4*/ 	.word	0x000000d0
        /*02b8*/ 	.short	0x0100
        /*02ba*/ 	.byte	0x04
	.zero		1


	//   ....[24]....
        /*02bc*/ 	.word	0x00000bd0
        /*02c0*/ 	.word	0x000000ff
        /*02c4*/ 	.word	0x000000b8
        /*02c8*/ 	.short	0x0100
        /*02ca*/ 	.byte	0x04
	.zero		1


	//   ....[25]....
        /*02cc*/ 	.word	0x00000be0
        /*02d0*/ 	.word	0x000000ff
        /*02d4*/ 	.word	0x000000d8
        /*02d8*/ 	.short	0x0100
        /*02da*/ 	.byte	0x04
	.zero		1


	//   ....[26]....
        /*02dc*/ 	.word	0x00000bf0
        /*02e0*/ 	.word	0x000000ff
        /*02e4*/ 	.word	0x000000c0
        /*02e8*/ 	.short	0x0100
        /*02ea*/ 	.byte	0x04
	.zero		1


	//   ....[27]....
        /*02ec*/ 	.word	0x00000c00
        /*02f0*/ 	.word	0x000000ff
        /*02f4*/ 	.word	0x000000e0
        /*02f8*/ 	.short	0x0100
        /*02fa*/ 	.byte	0x04
	.zero		1


	//   ....[28]....
        /*02fc*/ 	.word	0x00000c10
        /*0300*/ 	.word	0x000000ff
        /*0304*/ 	.word	0x000000c8
        /*0308*/ 	.short	0x0100
        /*030a*/ 	.byte	0x04
	.zero		1


	//   ....[29]....
        /*030c*/ 	.word	0x00000c20
        /*0310*/ 	.word	0x000000ff
        /*0314*/ 	.word	0x000000e8
        /*0318*/ 	.short	0x0100
        /*031a*/ 	.byte	0x04
	.zero		1


	//   ....[30]....
        /*031c*/ 	.word	0x00000d10
        /*0320*/ 	.word	0x000000ff
        /*0324*/ 	.word	0x000000f0
        /*0328*/ 	.short	0x0100
        /*032a*/ 	.byte	0x04
	.zero		1


	//   ....[31]....
        /*032c*/ 	.word	0x00000d20
        /*0330*/ 	.word	0x000000ff
        /*0334*/ 	.word	0x00000100
        /*0338*/ 	.short	0x0100
        /*033a*/ 	.byte	0x04
	.zero		1


	//   ....[32]....
        /*033c*/ 	.word	0x00000d30
        /*0340*/ 	.word	0x000000ff
        /*0344*/ 	.word	0x000000f8
        /*0348*/ 	.short	0x0100
        /*034a*/ 	.byte	0x04
	.zero		1


	//   ....[33]....
        /*034c*/ 	.word	0x00000d40
        /*0350*/ 	.word	0x000000ff
        /*0354*/ 	.word	0x00000108
        /*0358*/ 	.short	0x0100
        /*035a*/ 	.byte	0x04
	.zero		1


	//   ....[34]....
        /*035c*/ 	.word	0x00001c80
        /*0360*/ 	.word	0x00000000
        /*0364*/ 	.word	0x00000100
        /*0368*/ 	.short	0x010a
        /*036a*/ 	.byte	0xff
	.zero		1


	//   ....[35]....
        /*036c*/ 	.word	0x00001ca0
        /*0370*/ 	.word	0x00000000
        /*0374*/ 	.word	0x000000f0
        /*0378*/ 	.short	0x0101
        /*037a*/ 	.byte	0xff
	.zero		1


	//   ....[36]....
        /*037c*/ 	.word	0x00001d60
        /*0380*/ 	.word	0x000000ff
        /*0384*/ 	.word	0x00000020
        /*0388*/ 	.short	0x010a
        /*038a*/ 	.byte	0x04
	.zero		1


	//   ....[37]....
        /*038c*/ 	.word	0x00001df0
        /*0390*/ 	.word	0x000000ff
        /*0394*/ 	.word	0x00000020
        /*0398*/ 	.short	0x010a
        /*039a*/ 	.byte	0x21
	.zero		1


	//   ....[38]....
        /*039c*/ 	.word	0x00001f80
        /*03a0*/ 	.word	0x000000ff
        /*03a4*/ 	.word	0x00000020
        /*03a8*/ 	.short	0x010a
        /*03aa*/ 	.byte	0x05
	.zero		1


	//   ....[39]....
        /*03ac*/ 	.word	0x000020d0
        /*03b0*/ 	.word	0x000000ff
        /*03b4*/ 	.word	0x00000088
        /*03b8*/ 	.short	0x0101
        /*03ba*/ 	.byte	0x15
	.zero		1


	//   ....[40]....
        /*03bc*/ 	.word	0x000020f0
        /*03c0*/ 	.word	0x000000ff
        /*03c4*/ 	.word	0x00000020
        /*03c8*/ 	.short	0x010a
        /*03ca*/ 	.byte	0x04
	.zero		1


	//   ....[41]....
        /*03cc*/ 	.word	0x00002170
        /*03d0*/ 	.word	0x000000ff
        /*03d4*/ 	.word	0x00000020
        /*03d8*/ 	.short	0x010a
        /*03da*/ 	.byte	0x11
	.zero		1


	//   ....[42]....
        /*03dc*/ 	.word	0x00002300
        /*03e0*/ 	.word	0x000000ff
        /*03e4*/ 	.word	0x00000020
        /*03e8*/ 	.short	0x010a
        /*03ea*/ 	.byte	0x05
	.zero		1


	//   ....[43]....
        /*03ec*/ 	.word	0x00002440
        /*03f0*/ 	.word	0x00000003
        /*03f4*/ 	.word	0x00000090
        /*03f8*/ 	.short	0x010a
        /*03fa*/ 	.byte	0xff
	.zero		1


	//   ....[44]....
        /*03fc*/ 	.word	0x00002590
        /*0400*/ 	.word	0x00000000
        /*0404*/ 	.word	0x00000000
        /*0408*/ 	.short	0x0101
        /*040a*/ 	.byte	0xff
	.zero		1


	//   ....[45]....
        /*040c*/ 	.word	0x00002b50
        /*0410*/ 	.word	0x000000ff
        /*0414*/ 	.word	0x00000000
        /*0418*/ 	.short	0x010a
        /*041a*/ 	.byte	0x04
	.zero		1


	//   ....[46]....
        /*041c*/ 	.word	0x00002be0
        /*0420*/ 	.word	0x000000ff
        /*0424*/ 	.word	0x00000000
        /*0428*/ 	.short	0x010a
        /*042a*/ 	.byte	0x05
	.zero		1


	//   ....[47]....
        /*042c*/ 	.word	0x00002c70
        /*0430*/ 	.word	0x000000ff
        /*0434*/ 	.word	0x00000000
        /*0438*/ 	.short	0x010a
        /*043a*/ 	.byte	0x05
	.zero		1


	//   ....[48]....
        /*043c*/ 	.word	0x00002d10
        /*0440*/ 	.word	0x00000000
        /*0444*/ 	.word	0x00000000
        /*0448*/ 	.short	0x010a
        /*044a*/ 	.byte	0xff
	.zero		1


	//   ....[49]....
        /*044c*/ 	.word	0x00002e50
        /*0450*/ 	.word	0x00000002
        /*0454*/ 	.word	0x000000f0
        /*0458*/ 	.short	0x010a
        /*045a*/ 	.byte	0xff
	.zero		1


	//   ....[50]....
        /*045c*/ 	.word	0x00002eb0
        /*0460*/ 	.word	0x00000004
        /*0464*/ 	.word	0x00000000
        /*0468*/ 	.short	0x0101
        /*046a*/ 	.byte	0xff
	.zero		1


	//   ....[51]....
        /*046c*/ 	.word	0x00002ed0
        /*0470*/ 	.word	0x000000ff
        /*0474*/ 	.word	0x000000a0
        /*0478*/ 	.short	0x010a
        /*047a*/ 	.byte	0x04
	.zero		1


	//   ....[52]....
        /*047c*/ 	.word	0x00002ff0
        /*0480*/ 	.word	0x00000002
        /*0484*/ 	.word	0x00000090
        /*0488*/ 	.short	0x010a
        /*048a*/ 	.byte	0xff
	.zero		1


	//   ....[53]....
        /*048c*/ 	.word	0x00003100
        /*0490*/ 	.word	0x00000002
        /*0494*/ 	.word	0x00000000
        /*0498*/ 	.short	0x0101
        /*049a*/ 	.byte	0xff
	.zero		1


	//   ....[54]....
        /*049c*/ 	.word	0x00003190
        /*04a0*/ 	.word	0x000000ff
        /*04a4*/ 	.word	0x000000a0
        /*04a8*/ 	.short	0x0106
        /*04aa*/ 	.byte	0x04
	.zero		1


	//   ....[55]....
        /*04ac*/ 	.word	0x000031b0
        /*04b0*/ 	.word	0x000000ff
        /*04b4*/ 	.word	0x000000a0
        /*04b8*/ 	.short	0x010a
        /*04ba*/ 	.byte	0x04
	.zero		1


	//   ....[56]....
        /*04bc*/ 	.word	0x00003240
        /*04c0*/ 	.word	0x000000ff
        /*04c4*/ 	.word	0x000000a0
        /*04c8*/ 	.short	0x0106
        /*04ca*/ 	.byte	0x07
	.zero		1


	//   ....[57]....
        /*04cc*/ 	.word	0x00003280
        /*04d0*/ 	.word	0x00000000
        /*04d4*/ 	.word	0x000000a0
        /*04d8*/ 	.short	0x010a
        /*04da*/ 	.byte	0xff
	.zero		1


	//   ....[58]....
        /*04dc*/ 	.word	0x000037e0
        /*04e0*/ 	.word	0x00000000
        /*04e4*/ 	.word	0x00000090
        /*04e8*/ 	.short	0x010a
        /*04ea*/ 	.byte	0xff
	.zero		1


	//   ....[59]....
        /*04ec*/ 	.word	0x000038e0
        /*04f0*/ 	.word	0x00000003
        /*04f4*/ 	.word	0x00000000
        /*04f8*/ 	.short	0x0101
        /*04fa*/ 	.byte	0xff
	.zero		1


	//   ....[60]....
        /*04fc*/ 	.word	0x000038f0
        /*0500*/ 	.word	0x000000ff
        /*0504*/ 	.word	0x00000000
        /*0508*/ 	.short	0x010a
        /*050a*/ 	.byte	0x04
	.zero		1


	//   ....[61]....
        /*050c*/ 	.word	0x00003970
        /*0510*/ 	.word	0x000000ff
        /*0514*/ 	.word	0x000000d0
        /*0518*/ 	.short	0x010a
        /*051a*/ 	.byte	0x1f
	.zero		1


	//   ....[62]....
        /*051c*/ 	.word	0x00003a50
        /*0520*/ 	.word	0x000000ff
        /*0524*/ 	.word	0x00000000
        /*0528*/ 	.short	0x010a
        /*052a*/ 	.byte	0x05
	.zero		1


	//   ....[63]....
        /*052c*/ 	.word	0x00003b90
        /*0530*/ 	.word	0x000000ff
        /*0534*/ 	.word	0x00000000
        /*0538*/ 	.short	0x010a
        /*053a*/ 	.byte	0x04
	.zero		1


	//   ....[64]....
        /*053c*/ 	.word	0x00003e20
        /*0540*/ 	.word	0x000000ff
        /*0544*/ 	.word	0x00000000
        /*0548*/ 	.short	0x010a
        /*054a*/ 	.byte	0x04
	.zero		1


	//   ....[65]....
        /*054c*/ 	.word	0x00003eb0
        /*0550*/ 	.word	0x000000ff
        /*0554*/ 	.word	0x00000000
        /*0558*/ 	.short	0x010a
        /*055a*/ 	.byte	0x05
	.zero		1


	//   ....[66]....
        /*055c*/ 	.word	0x00003f40
        /*0560*/ 	.word	0x000000ff
        /*0564*/ 	.word	0x00000000
        /*0568*/ 	.short	0x010a
        /*056a*/ 	.byte	0x05
	.zero		1


	//   ....[67]....
        /*056c*/ 	.word	0x00003fd0
        /*0570*/ 	.word	0x000000ff
        /*0574*/ 	.word	0x00000000
        /*0578*/ 	.short	0x010a
        /*057a*/ 	.byte	0x04
	.zero		1


	//   ....[68]....
        /*057c*/ 	.word	0x000044d0
        /*0580*/ 	.word	0x0000000c
        /*0584*/ 	.word	0x00000090
        /*0588*/ 	.short	0x010a
        /*058a*/ 	.byte	0xff
	.zero		1


	//   ....[69]....
        /*058c*/ 	.word	0x00004640
        /*0590*/ 	.word	0x00000000
        /*0594*/ 	.word	0x00000000
        /*0598*/ 	.short	0x0101
        /*059a*/ 	.byte	0xff
	.zero		1


	//   ....[70]....
        /*059c*/ 	.word	0x00004ae0
        /*05a0*/ 	.word	0x000000ff
        /*05a4*/ 	.word	0x00000088
        /*05a8*/ 	.short	0x010a
        /*05aa*/ 	.byte	0x15
	.zero		1


	//   ....[71]....
        /*05ac*/ 	.word	0x00004c60
        /*05b0*/ 	.word	0x000000ff
        /*05b4*/ 	.word	0x00000060
        /*05b8*/ 	.short	0x010a
        /*05ba*/ 	.byte	0x15
	.zero		1


	//   ....[72]....
        /*05bc*/ 	.word	0x00004dd0
        /*05c0*/ 	.word	0x000000ff
        /*05c4*/ 	.word	0x00000040
        /*05c8*/ 	.short	0x010b
        /*05ca*/ 	.byte	0x15
	.zero		1


	//   ....[73]....
        /*05cc*/ 	.word	0x00004de0
        /*05d0*/ 	.word	0x000000ff
        /*05d4*/ 	.word	0x00000000
        /*05d8*/ 	.short	0x0101
        /*05da*/ 	.byte	0x25
	.zero		1


	//   ....[74]....
        /*05dc*/ 	.word	0x00004e00
        /*05e0*/ 	.word	0x000000ff
        /*05e4*/ 	.word	0x00000068
        /*05e8*/ 	.short	0x010a
        /*05ea*/ 	.byte	0x15
	.zero		1


	//   ....[75]....
        /*05ec*/ 	.word	0x00004f30
        /*05f0*/ 	.word	0x000000ff
        /*05f4*/ 	.word	0x00000048
        /*05f8*/ 	.short	0x010b
        /*05fa*/ 	.byte	0x15
	.zero		1


	//   ....[76]....
        /*05fc*/ 	.word	0x00004f40
        /*0600*/ 	.word	0x000000ff
        /*0604*/ 	.word	0x00000000
        /*0608*/ 	.short	0x0101
        /*060a*/ 	.byte	0x1f
	.zero		1


	//   ....[77]....
        /*060c*/ 	.word	0x00004f60
        /*0610*/ 	.word	0x000000ff
        /*0614*/ 	.word	0x00000070
        /*0618*/ 	.short	0x010a
        /*061a*/ 	.byte	0x15
	.zero		1


	//   ....[78]....
        /*061c*/ 	.word	0x000050a0
        /*0620*/ 	.word	0x000000ff
        /*0624*/ 	.word	0x00000050
        /*0628*/ 	.short	0x010b
        /*062a*/ 	.byte	0x15
	.zero		1


	//   ....[79]....
        /*062c*/ 	.word	0x000050b0
        /*0630*/ 	.word	0x000000ff
        /*0634*/ 	.word	0x00000000
        /*0638*/ 	.short	0x0101
        /*063a*/ 	.byte	0x1e
	.zero		1


	//   ....[80]....
        /*063c*/ 	.word	0x000050d0
        /*0640*/ 	.word	0x000000ff
        /*0644*/ 	.word	0x00000078
        /*0648*/ 	.short	0x010a
        /*064a*/ 	.byte	0x15
	.zero		1


	//   ....[81]....
        /*064c*/ 	.word	0x00005230
        /*0650*/ 	.word	0x000000ff
        /*0654*/ 	.word	0x00000058
        /*0658*/ 	.short	0x010b
        /*065a*/ 	.byte	0x15
	.zero		1


	//   ....[82]....
        /*065c*/ 	.word	0x00005240
        /*0660*/ 	.word	0x000000ff
        /*0664*/ 	.word	0x00000000
        /*0668*/ 	.short	0x0101
        /*066a*/ 	.byte	0x1d
	.zero		1


	//   ....[83]....
        /*066c*/ 	.word	0x00005250
        /*0670*/ 	.word	0x000000ff
        /*0674*/ 	.word	0x00000060
        /*0678*/ 	.short	0x010a
        /*067a*/ 	.byte	0x15
	.zero		1


	//   ....[84]....
        /*067c*/ 	.word	0x000053b0
        /*0680*/ 	.word	0x000000ff
        /*0684*/ 	.word	0x00000040
        /*0688*/ 	.short	0x010b
        /*068a*/ 	.byte	0x15
	.zero		1


	//   ....[85]....
        /*068c*/ 	.word	0x000053c0
        /*0690*/ 	.word	0x000000ff
        /*0694*/ 	.word	0x00000000
        /*0698*/ 	.short	0x0101
        /*069a*/ 	.byte	0x25
	.zero		1


	//   ....[86]....
        /*069c*/ 	.word	0x000053d0
        /*06a0*/ 	.word	0x000000ff
        /*06a4*/ 	.word	0x00000068
        /*06a8*/ 	.short	0x010a
        /*06aa*/ 	.byte	0x15
	.zero		1


	//   ....[87]....
        /*06ac*/ 	.word	0x00005530
        /*06b0*/ 	.word	0x000000ff
        /*06b4*/ 	.word	0x00000048
        /*06b8*/ 	.short	0x010b
        /*06ba*/ 	.byte	0x15
	.zero		1


	//   ....[88]....
        /*06bc*/ 	.word	0x00005540
        /*06c0*/ 	.word	0x000000ff
        /*06c4*/ 	.word	0x00000000
        /*06c8*/ 	.short	0x0101
        /*06ca*/ 	.byte	0x1f
	.zero		1


	//   ....[89]....
        /*06cc*/ 	.word	0x00005550
        /*06d0*/ 	.word	0x000000ff
        /*06d4*/ 	.word	0x00000070
        /*06d8*/ 	.short	0x010a
        /*06da*/ 	.byte	0x15
	.zero		1


	//   ....[90]....
        /*06dc*/ 	.word	0x000056a0
        /*06e0*/ 	.word	0x000000ff
        /*06e4*/ 	.word	0x00000050
        /*06e8*/ 	.short	0x010b
        /*06ea*/ 	.byte	0x15
	.zero		1


	//   ....[91]....
        /*06ec*/ 	.word	0x000056b0
        /*06f0*/ 	.word	0x000000ff
        /*06f4*/ 	.word	0x00000000
        /*06f8*/ 	.short	0x0101
        /*06fa*/ 	.byte	0x1e
	.zero		1


	//   ....[92]....
        /*06fc*/ 	.word	0x000056c0
        /*0700*/ 	.word	0x000000ff
        /*0704*/ 	.word	0x00000078
        /*0708*/ 	.short	0x010a
        /*070a*/ 	.byte	0x15
	.zero		1


	//   ....[93]....
        /*070c*/ 	.word	0x000058b0
        /*0710*/ 	.word	0x000000ff
        /*0714*/ 	.word	0x00000058
        /*0718*/ 	.short	0x010b
        /*071a*/ 	.byte	0x15
	.zero		1


	//   ....[94]....
        /*071c*/ 	.word	0x000058c0
        /*0720*/ 	.word	0x000000ff
        /*0724*/ 	.word	0x00000000
        /*0728*/ 	.short	0x0101
        /*072a*/ 	.byte	0x1d
	.zero		1


	//   ....[95]....
        /*072c*/ 	.word	0x000058e0
        /*0730*/ 	.word	0x000000ff
        /*0734*/ 	.word	0x00000060
        /*0738*/ 	.short	0x010a
        /*073a*/ 	.byte	0x15
	.zero		1


	//   ....[96]....
        /*073c*/ 	.word	0x00005900
        /*0740*/ 	.word	0x000000ff
        /*0744*/ 	.word	0x00000068
        /*0748*/ 	.short	0x010a
        /*074a*/ 	.byte	0x15
	.zero		1


	//   ....[97]....
        /*074c*/ 	.word	0x00005920
        /*0750*/ 	.word	0x000000ff
        /*0754*/ 	.word	0x00000070
        /*0758*/ 	.short	0x010a
        /*075a*/ 	.byte	0x15
	.zero		1


	//   ....[98]....
        /*075c*/ 	.word	0x00005970
        /*0760*/ 	.word	0x00000002
        /*0764*/ 	.word	0x00000078
        /*0768*/ 	.short	0x010a
        /*076a*/ 	.byte	0xff
	.zero		1


	//   ....[99]....
        /*076c*/ 	.word	0x00005cd0
        /*0770*/ 	.word	0x00000003
        /*0774*/ 	.word	0x00000090
        /*0778*/ 	.short	0x010a
        /*077a*/ 	.byte	0xff
	.zero		1


	//   ....[100]....
        /*077c*/ 	.word	0x00005e50
        /*0780*/ 	.word	0x00000000
        /*0784*/ 	.word	0x00000000
        /*0788*/ 	.short	0x0101
        /*078a*/ 	.byte	0xff
	.zero		1


	//   ....[101]....
        /*078c*/ 	.word	0x000069d0
        /*0790*/ 	.word	0x000000ff
        /*0794*/ 	.word	0x00000040
        /*0798*/ 	.short	0x010a
        /*079a*/ 	.byte	0x2b
	.zero		1


	//   ....[102]....
        /*079c*/ 	.word	0x00006a10
        /*07a0*/ 	.word	0x00000056
        /*07a4*/ 	.word	0x000000b0
        /*07a8*/ 	.short	0x010a
        /*07aa*/ 	.byte	0xff
	.zero		1


	//   ....[103]....
        /*07ac*/ 	.word	0x00006b30
        /*07b0*/ 	.word	0x000000ff
        /*07b4*/ 	.word	0x00000040
        /*07b8*/ 	.short	0x010a
        /*07ba*/ 	.byte	0x2b
	.zero		1


	//   ....[104]....
        /*07bc*/ 	.word	0x00006c30
        /*07c0*/ 	.word	0x00000056
        /*07c4*/ 	.word	0x000000b0
        /*07c8*/ 	.short	0x010a
        /*07ca*/ 	.byte	0xff
	.zero		1


	//   ....[105]....
        /*07cc*/ 	.word	0x00007230
        /*07d0*/ 	.word	0x00000000
        /*07d4*/ 	.word	0x00000000
        /*07d8*/ 	.short	0x0101
        /*07da*/ 	.byte	0xff
	.zero		1


	//   ....[106]....
        /*07dc*/ 	.word	0x00007240
        /*07e0*/ 	.word	0x00000003
        /*07e4*/ 	.word	0x00000040
        /*07e8*/ 	.short	0x010a
        /*07ea*/ 	.byte	0xff
	.zero		1


	//   ....[107]....
        /*07ec*/ 	.word	0x00007310
        /*07f0*/ 	.word	0x00000003
        /*07f4*/ 	.word	0x00000040
        /*07f8*/ 	.short	0x010a
        /*07fa*/ 	.byte	0xff
	.zero		1


	//   ....[108]....
        /*07fc*/ 	.word	0x00007990
        /*0800*/ 	.word	0x00000014
        /*0804*/ 	.word	0x00000000
        /*0808*/ 	.short	0x0101
        /*080a*/ 	.byte	0xff
	.zero		1


	//   ....[109]....
        /*080c*/ 	.word	0x000079b0
        /*0810*/ 	.word	0x00000015
        /*0814*/ 	.word	0x00000040
        /*0818*/ 	.short	0x010a
        /*081a*/ 	.byte	0xff
	.zero		1


	//   ....[110]....
        /*081c*/ 	.word	0x00007a70
        /*0820*/ 	.word	0x00000015
        /*0824*/ 	.word	0x00000040
        /*0828*/ 	.short	0x010a
        /*082a*/ 	.byte	0xff
	.zero		1


	//   ....[111]....
        /*082c*/ 	.word	0x000080f0
        /*0830*/ 	.word	0x00000014
        /*0834*/ 	.word	0x00000000
        /*0838*/ 	.short	0x0101
        /*083a*/ 	.byte	0xff
	.zero		1


	//   ....[112]....
        /*083c*/ 	.word	0x00008110
        /*0840*/ 	.word	0x00000015
        /*0844*/ 	.word	0x00000040
        /*0848*/ 	.short	0x010a
        /*084a*/ 	.byte	0xff
	.zero		1


	//   ....[113]....
        /*084c*/ 	.word	0x000081d0
        /*0850*/ 	.word	0x00000015
        /*0854*/ 	.word	0x00000040
        /*0858*/ 	.short	0x010a
        /*085a*/ 	.byte	0xff
	.zero		1


	//   ....[114]....
        /*085c*/ 	.word	0x00008880
        /*0860*/ 	.word	0x00000014
        /*0864*/ 	.word	0x00000000
        /*0868*/ 	.short	0x0101
        /*086a*/ 	.byte	0xff
	.zero		1


	//   ....[115]....
        /*086c*/ 	.word	0x000088a0
        /*0870*/ 	.word	0x00000015
        /*0874*/ 	.word	0x00000040
        /*0878*/ 	.short	0x010a
        /*087a*/ 	.byte	0xff
	.zero		1


	//   ....[116]....
        /*087c*/ 	.word	0x00008960
        /*0880*/ 	.word	0x00000015
        /*0884*/ 	.word	0x00000040
        /*0888*/ 	.short	0x010a
        /*088a*/ 	.byte	0xff
	.zero		1


	//   ....[117]....
        /*088c*/ 	.word	0x00009050
        /*0890*/ 	.word	0x00000014
        /*0894*/ 	.word	0x00000000
        /*0898*/ 	.short	0x0101
        /*089a*/ 	.byte	0xff
	.zero		1


	//   ....[118]....
        /*089c*/ 	.word	0x00009070
        /*08a0*/ 	.word	0x00000015
        /*08a4*/ 	.word	0x00000040
        /*08a8*/ 	.short	0x010a
        /*08aa*/ 	.byte	0xff
	.zero		1


	//   ....[119]....
        /*08ac*/ 	.word	0x00009130
        /*08b0*/ 	.word	0x00000015
        /*08b4*/ 	.word	0x00000040
        /*08b8*/ 	.short	0x010a
        /*08ba*/ 	.byte	0xff
	.zero		1


	//   ....[120]....
        /*08bc*/ 	.word	0x000097f0
        /*08c0*/ 	.word	0x00000014
        /*08c4*/ 	.word	0x00000000
        /*08c8*/ 	.short	0x0101
        /*08ca*/ 	.byte	0xff
	.zero		1


	//   ....[121]....
        /*08cc*/ 	.word	0x00009810
        /*08d0*/ 	.word	0x00000015
        /*08d4*/ 	.word	0x00000040
        /*08d8*/ 	.short	0x010a
        /*08da*/ 	.byte	0xff
	.zero		1


	//   ....[122]....
        /*08dc*/ 	.word	0x000098d0
        /*08e0*/ 	.word	0x00000015
        /*08e4*/ 	.word	0x00000040
        /*08e8*/ 	.short	0x010a
        /*08ea*/ 	.byte	0xff
	.zero		1


	//   ....[123]....
        /*08ec*/ 	.word	0x00009f90
        /*08f0*/ 	.word	0x00000014
        /*08f4*/ 	.word	0x00000000
        /*08f8*/ 	.short	0x0101
        /*08fa*/ 	.byte	0xff
	.zero		1


	//   ....[124]....
        /*08fc*/ 	.word	0x00009fb0
        /*0900*/ 	.word	0x00000015
        /*0904*/ 	.word	0x00000040
        /*0908*/ 	.short	0x010a
        /*090a*/ 	.byte	0xff
	.zero		1


	//   ....[125]....
        /*090c*/ 	.word	0x0000a070
        /*0910*/ 	.word	0x00000015
        /*0914*/ 	.word	0x00000040
        /*0918*/ 	.short	0x010a
        /*091a*/ 	.byte	0xff
	.zero		1


	//   ....[126]....
        /*091c*/ 	.word	0x0000a470
        /*0920*/ 	.word	0x000000ff
        /*0924*/ 	.word	0x00000000
        /*0928*/ 	.short	0x0101
        /*092a*/ 	.byte	0x04
	.zero		1


	//   ....[127]....
        /*092c*/ 	.word	0x0000a760
        /*0930*/ 	.word	0x00000002
        /*0934*/ 	.word	0x00000000
        /*0938*/ 	.short	0x0101
        /*093a*/ 	.byte	0xff
	.zero		1


	//   ....[128]....
        /*093c*/ 	.word	0x0000aa30
        /*0940*/ 	.word	0x000000ff
        /*0944*/ 	.word	0x00000000
        /*0948*/ 	.short	0x0101
        /*094a*/ 	.byte	0x06
	.zero		1


	//   ....[129]....
        /*094c*/ 	.word	0x0000aa50
        /*0950*/ 	.word	0x00000000
        /*0954*/ 	.word	0x00000100
        /*0958*/ 	.short	0x010a
        /*095a*/ 	.byte	0xff
	.zero		1


	//   ....[130]....
        /*095c*/ 	.word	0x0000aab0
        /*0960*/ 	.word	0x00000000
        /*0964*/ 	.word	0x00000020
        /*0968*/ 	.short	0x010a
        /*096a*/ 	.byte	0xff
	.zero		1


	//   ....[131]....
        /*096c*/ 	.word	0x0000ab10
        /*0970*/ 	.word	0x00000000
        /*0974*/ 	.word	0x00000020
        /*0978*/ 	.short	0x010a
        /*097a*/ 	.byte	0xff
	.zero		1


	//   ....[132]....
        /*097c*/ 	.word	0x0000ab60
        /*0980*/ 	.word	0x00000003
        /*0984*/ 	.word	0x00000090
        /*0988*/ 	.short	0x010a
        /*098a*/ 	.byte	0xff
	.zero		1


	//   ....[133]....
        /*098c*/ 	.word	0x0000abc0
        /*0990*/ 	.word	0x00000000
        /*0994*/ 	.word	0x00000000
        /*0998*/ 	.short	0x010a
        /*099a*/ 	.byte	0xff
	.zero		1


	//   ....[134]....
        /*099c*/ 	.word	0x0000ac20
        /*09a0*/ 	.word	0x00000000
        /*09a4*/ 	.word	0x00000000
        /*09a8*/ 	.short	0x010a
        /*09aa*/ 	.byte	0xff
	.zero		1


	//   ....[135]....
        /*09ac*/ 	.word	0x0000ac80
        /*09b0*/ 	.word	0x00000000
        /*09b4*/ 	.word	0x00000000
        /*09b8*/ 	.short	0x010a
        /*09ba*/ 	.byte	0xff
	.zero		1


	//   ....[136]....
        /*09bc*/ 	.word	0x0000acd0
        /*09c0*/ 	.word	0x00000002
        /*09c4*/ 	.word	0x000000f0
        /*09c8*/ 	.short	0x010a
        /*09ca*/ 	.byte	0xff
	.zero		1


	//   ....[137]....
        /*09cc*/ 	.word	0x0000ad30
        /*09d0*/ 	.word	0x00000002
        /*09d4*/ 	.word	0x000000a0
        /*09d8*/ 	.short	0x010a
        /*09da*/ 	.byte	0xff
	.zero		1


	//   ....[138]....
        /*09dc*/ 	.word	0x0000ad80
        /*09e0*/ 	.word	0x00000002
        /*09e4*/ 	.word	0x00000090
        /*09e8*/ 	.short	0x010a
        /*09ea*/ 	.byte	0xff
	.zero		1


	//   ....[139]....
        /*09ec*/ 	.word	0x0000ade0
        /*09f0*/ 	.word	0x00000000
        /*09f4*/ 	.word	0x000000a0
        /*09f8*/ 	.short	0x010a
        /*09fa*/ 	.byte	0xff
	.zero		1


	//   ....[140]....
        /*09fc*/ 	.word	0x0000ae30
        /*0a00*/ 	.word	0x00000000
        /*0a04*/ 	.word	0x00000090
        /*0a08*/ 	.short	0x010a
        /*0a0a*/ 	.byte	0xff
	.zero		1


	//   ....[141]....
        /*0a0c*/ 	.word	0x0000ae90
        /*0a10*/ 	.word	0x00000003
        /*0a14*/ 	.word	0x000000d0
        /*0a18*/ 	.short	0x010a
        /*0a1a*/ 	.byte	0xff
	.zero		1


	//   ....[142]....
        /*0a1c*/ 	.word	0x0000aef0
        /*0a20*/ 	.word	0x00000000
        /*0a24*/ 	.word	0x00000000
        /*0a28*/ 	.short	0x010a
        /*0a2a*/ 	.byte	0xff
	.zero		1


	//   ....[143]....
        /*0a2c*/ 	.word	0x0000af50
        /*0a30*/ 	.word	0x00000000
        /*0a34*/ 	.word	0x00000000
        /*0a38*/ 	.short	0x010a
        /*0a3a*/ 	.byte	0xff
	.zero		1


	//   ....[144]....
        /*0a3c*/ 	.word	0x0000afb0
        /*0a40*/ 	.word	0x00000000
        /*0a44*/ 	.word	0x00000000
        /*0a48*/ 	.short	0x010a
        /*0a4a*/ 	.byte	0xff
	.zero		1


	//   ....[145]....
        /*0a4c*/ 	.word	0x0000b010
        /*0a50*/ 	.word	0x00000000
        /*0a54*/ 	.word	0x00000000
        /*0a58*/ 	.short	0x010a
        /*0a5a*/ 	.byte	0xff
	.zero		1


	//   ....[146]....
        /*0a5c*/ 	.word	0x0000b070
        /*0a60*/ 	.word	0x00000000
        /*0a64*/ 	.word	0x00000000
        /*0a68*/ 	.short	0x010a
        /*0a6a*/ 	.byte	0xff
	.zero		1


	//   ....[147]....
        /*0a6c*/ 	.word	0x0000b0c0
        /*0a70*/ 	.word	0x0000000c
        /*0a74*/ 	.word	0x00000090
        /*0a78*/ 	.short	0x010a
        /*0a7a*/ 	.byte	0xff
	.zero		1


	//   ....[148]....
        /*0a7c*/ 	.word	0x0000b120
        /*0a80*/ 	.word	0x00000000
        /*0a84*/ 	.word	0x00000088
        /*0a88*/ 	.short	0x010a
        /*0a8a*/ 	.byte	0xff
	.zero		1


	//   ....[149]....
        /*0a8c*/ 	.word	0x0000b180
        /*0a90*/ 	.word	0x00000009
        /*0a94*/ 	.word	0x00000060
        /*0a98*/ 	.short	0x010a
        /*0a9a*/ 	.byte	0xff
	.zero		1


	//   ....[150]....
        /*0a9c*/ 	.word	0x0000b1e0
        /*0aa0*/ 	.word	0x00000009
        /*0aa4*/ 	.word	0x00000068
        /*0aa8*/ 	.short	0x010a
        /*0aaa*/ 	.byte	0xff
	.zero		1


	//   ....[151]....
        /*0aac*/ 	.word	0x0000b240
        /*0ab0*/ 	.word	0x00000009
        /*0ab4*/ 	.word	0x00000070
        /*0ab8*/ 	.short	0x010a
        /*0aba*/ 	.byte	0xff
	.zero		1


	//   ....[152]....
        /*0abc*/ 	.word	0x0000b2a0
        /*0ac0*/ 	.word	0x00000009
        /*0ac4*/ 	.word	0x00000078
        /*0ac8*/ 	.short	0x010a
        /*0aca*/ 	.byte	0xff
	.zero		1


	//   ....[153]....
        /*0acc*/ 	.word	0x0000b300
        /*0ad0*/ 	.word	0x00000000
        /*0ad4*/ 	.word	0x00000060
        /*0ad8*/ 	.short	0x010a
        /*0ada*/ 	.byte	0xff
	.zero		1


	//   ....[154]....
        /*0adc*/ 	.word	0x0000b360
        /*0ae0*/ 	.word	0x00000000
        /*0ae4*/ 	.word	0x00000068
        /*0ae8*/ 	.short	0x010a
        /*0aea*/ 	.byte	0xff
	.zero		1


	//   ....[155]....
        /*0aec*/ 	.word	0x0000b3c0
        /*0af0*/ 	.word	0x00000000
        /*0af4*/ 	.word	0x00000070
        /*0af8*/ 	.short	0x010a
        /*0afa*/ 	.byte	0xff
	.zero		1


	//   ....[156]....
        /*0afc*/ 	.word	0x0000b420
        /*0b00*/ 	.word	0x00000000
        /*0b04*/ 	.word	0x00000078
        /*0b08*/ 	.short	0x010a
        /*0b0a*/ 	.byte	0xff
	.zero		1


	//   ....[157]....
        /*0b0c*/ 	.word	0x0000b480
        /*0b10*/ 	.word	0x00000003
        /*0b14*/ 	.word	0x00000060
        /*0b18*/ 	.short	0x010a
        /*0b1a*/ 	.byte	0xff
	.zero		1


	//   ....[158]....
        /*0b1c*/ 	.word	0x0000b4e0
        /*0b20*/ 	.word	0x00000003
        /*0b24*/ 	.word	0x00000068
        /*0b28*/ 	.short	0x010a
        /*0b2a*/ 	.byte	0xff
	.zero		1


	//   ....[159]....
        /*0b2c*/ 	.word	0x0000b540
        /*0b30*/ 	.word	0x00000003
        /*0b34*/ 	.word	0x00000070
        /*0b38*/ 	.short	0x010a
        /*0b3a*/ 	.byte	0xff
	.zero		1


	//   ....[160]....
        /*0b3c*/ 	.word	0x0000b590
        /*0b40*/ 	.word	0x00000003
        /*0b44*/ 	.word	0x00000090
        /*0b48*/ 	.short	0x010a
        /*0b4a*/ 	.byte	0xff
	.zero		1


	//   ....[161]....
        /*0b4c*/ 	.word	0x0000b5f0
        /*0b50*/ 	.word	0x00000000
        /*0b54*/ 	.word	0x00000040
        /*0b58*/ 	.short	0x010a
        /*0b5a*/ 	.byte	0xff
	.zero		1


	//   ....[162]....
        /*0b5c*/ 	.word	0x0000b640
        /*0b60*/ 	.word	0x00000056
        /*0b64*/ 	.word	0x000000b0
        /*0b68*/ 	.short	0x010a
        /*0b6a*/ 	.byte	0xff
	.zero		1


	//   ....[163]....
        /*0b6c*/ 	.word	0x0000b690
        /*0b70*/ 	.word	0x00000003
        /*0b74*/ 	.word	0x00000040
        /*0b78*/ 	.short	0x010a
        /*0b7a*/ 	.byte	0xff
	.zero		1


	//   ....[164]....
        /*0b7c*/ 	.word	0x0000b6e0
        /*0b80*/ 	.word	0x00000015
        /*0b84*/ 	.word	0x00000040
        /*0b88*/ 	.short	0x010a
        /*0b8a*/ 	.byte	0xff
	.zero		1


	//   ....[165]....
        /*0b8c*/ 	.word	0x0000b730
        /*0b90*/ 	.word	0x00000015
        /*0b94*/ 	.word	0x00000040
        /*0b98*/ 	.short	0x010a
        /*0b9a*/ 	.byte	0xff
	.zero		1


	//   ....[166]....
        /*0b9c*/ 	.word	0x0000b780
        /*0ba0*/ 	.word	0x00000015
        /*0ba4*/ 	.word	0x00000040
        /*0ba8*/ 	.short	0x010a
        /*0baa*/ 	.byte	0xff
	.zero		1


	//   ....[167]....
        /*0bac*/ 	.word	0x0000b7d0
        /*0bb0*/ 	.word	0x00000015
        /*0bb4*/ 	.word	0x00000040
        /*0bb8*/ 	.short	0x010a
        /*0bba*/ 	.byte	0xff
	.zero		1


	//   ....[168]....
        /*0bbc*/ 	.word	0x0000b820
        /*0bc0*/ 	.word	0x00000015
        /*0bc4*/ 	.word	0x00000040
        /*0bc8*/ 	.short	0x010a
        /*0bca*/ 	.byte	0xff
	.zero		1


	//   ....[169]....
        /*0bcc*/ 	.word	0x0000b870
        /*0bd0*/ 	.word	0x00000015
        /*0bd4*/ 	.word	0x00000040
        /*0bd8*/ 	.short	0x010a
        /*0bda*/ 	.byte	0xff
	.zero		1


	//----- nvinfo : EIATTR_NUM_MBARRIERS
	.align		4
.L_47:
        /*0bdc*/ 	.byte	0x03, 0x38
        /*0bde*/ 	.short	0x0022


	//----- nvinfo : EIATTR_EXIT_INSTR_OFFSETS
	.align		4
        /*0be0*/ 	.byte	0x04, 0x1c
        /*0be2*/ 	.short	(.L_49 - .L_48)


	//   ....[0]....
.L_48:
        /*0be4*/ 	.word	0x00002d40


	//   ....[1]....
        /*0be8*/ 	.word	0x00003250


	//   ....[2]....
        /*0bec*/ 	.word	0x000032b0


	//   ....[3]....
        /*0bf0*/ 	.word	0x00004230


	//   ....[4]....
        /*0bf4*/ 	.word	0x000059a0


	//   ....[5]....
        /*0bf8*/ 	.word	0x000059e0


	//   ....[6]....
        /*0bfc*/ 	.word	0x0000a920


	//   ....[7]....
        /*0c00*/ 	.word	0x0000a990


	//   ....[8]....
        /*0c04*/ 	.word	0x0000a9c0


	//   ....[9]....
        /*0c08*/ 	.word	0x0000aa40


	//----- nvinfo : EIATTR_MAX_THREADS
	.align		4
.L_49:
        /*0c0c*/ 	.byte	0x04, 0x05
        /*0c0e*/ 	.short	(.L_51 - .L_50)
.L_50:
        /*0c10*/ 	.word	0x00000100
        /*0c14*/ 	.word	0x00000001
        /*0c18*/ 	.word	0x00000001


	//----- nvinfo : EIATTR_CRS_STACK_SIZE
	.align		4
.L_51:
        /*0c1c*/ 	.byte	0x04, 0x1e
        /*0c1e*/ 	.short	(.L_53 - .L_52)
.L_52:
        /*0c20*/ 	.word	0x00000000


	//----- nvinfo : EIATTR_CBANK_PARAM_SIZE
	.align		4
.L_53:
        /*0c24*/ 	.byte	0x03, 0x19
        /*0c26*/ 	.short	0x0800


	//----- nvinfo : EIATTR_PARAM_CBANK
	.align		4
        /*0c28*/ 	.byte	0x04, 0x0a
        /*0c2a*/ 	.short	(.L_55 - .L_54)
	.align		4
.L_54:
        /*0c2c*/ 	.word	index@(.nv.constant0._ZN7cutlass13device_kernelINS_4gemm6kernel13GemmUniversalIN4cute5tupleIJiiiiEEENS1_10collective13CollectiveMmaINS1_35MainloopSm100TmaUmmaWarpSpecializedILi4ELi2ELi4ENS5_IJNS4_1CILi4EEESB_NSA_ILi1EEEEEEEENS5_IJNSA_ILi64EEENSA_ILi256EEENSA_ILi32EEEEEEfNS5_IJlSC_lEEEfSJ_NS4_8TiledMMAINS4_8MMA_AtomIJNS4_17SM100_MMA_TF32_SSINS_10tfloat32_tESN_fLi64ELi256ELNS4_4UMMA5MajorE0ELSP_0ELNSO_7ScaleInE0ELSQ_0EEEEEENS4_6LayoutINS5_IJSC_SC_SC_EEENS5_IJNSA_ILi0EEESV_SV_EEEEENS5_IJNS4_10UnderscoreESY_SY_EEEEENS4_23SM90_TMA_LOAD_MULTICASTENS4_14ComposedLayoutINS4_7SwizzleILi3ELi4ELi3EEENS4_18smem_ptr_flag_bitsILi32EEENST_INS5_IJNSA_ILi8EEESH_EEENS5_IJSH_SC_EEEEEEEvNS4_8identityES11_S1B_vS1C_EENS_8epilogue10collective18CollectiveEpilogueINS1E_23Sm100TmaWarpSpecializedILi4ELi2ELi16ELb1ELb0EEEJSI_NS5_IJNST_ISF_SC_EENST_ISH_SC_EEEEEfSJ_fSJ_NS1E_6fusion15FusionCallbacksIS1I_NS1M_17LinearCombinationIffffLNS_15FloatRoundStyleE2EEESI_S1L_JEEENS4_5SM1004TMEM4LOAD26SM100_TMEM_LOAD_16dp128b8xENS4_13SM90_TMA_LOADES1B_NS4_17SM75_U32x4_LDSM_NENS4_14SM90_TMA_STOREES1B_NS4_17SM90_U32x4_STSM_NENS4_39AutoVectorizingCopyWithAssumedAlignmentILi128EEEEEEvvEEEEvNT_6ParamsE)
        /*0c30*/ 	.short	0x0380
        /*0c32*/ 	.short	0x0800


	//----- nvinfo : EIATTR_SW_WAR
	.align		4
.L_55:
        /*0c34*/ 	.byte	0x04, 0x36
        /*0c36*/ 	.short	(.L_57 - .L_56)
.L_56:
        /*0c38*/ 	.word	0x00000008
.L_57:


//--------------------- .nv.callgraph             --------------------------
	.section	.nv.callgraph,"",@"SHT_CUDA_CALLGRAPH"
	.align	4
	.sectionentsize	8
	.align		4
        /*0000*/ 	.word	0x00000000
	.align		4
        /*0004*/ 	.word	0xffffffff
	.align		4
        /*0008*/ 	.word	index@(_ZN7cutlass13device_kernelINS_4gemm6kernel13GemmUniversalIN4cute5tupleIJiiiiEEENS1_10collective13CollectiveMmaINS1_35MainloopSm100TmaUmmaWarpSpecializedILi4ELi2ELi4ENS5_IJNS4_1CILi4EEESB_NSA_ILi1EEEEEEEENS5_IJNSA_ILi64EEENSA_ILi256EEENSA_ILi32EEEEEEfNS5_IJlSC_lEEEfSJ_NS4_8TiledMMAINS4_8MMA_AtomIJNS4_17SM100_MMA_TF32_SSINS_10tfloat32_tESN_fLi64ELi256ELNS4_4UMMA5MajorE0ELSP_0ELNSO_7ScaleInE0ELSQ_0EEEEEENS4_6LayoutINS5_IJSC_SC_SC_EEENS5_IJNSA_ILi0EEESV_SV_EEEEENS5_IJNS4_10UnderscoreESY_SY_EEEEENS4_23SM90_TMA_LOAD_MULTICASTENS4_14ComposedLayoutINS4_7SwizzleILi3ELi4ELi3EEENS4_18smem_ptr_flag_bitsILi32EEENST_INS5_IJNSA_ILi8EEESH_EEENS5_IJSH_SC_EEEEEEEvNS4_8identityES11_S1B_vS1C_EENS_8epilogue10collective18CollectiveEpilogueINS1E_23Sm100TmaWarpSpecializedILi4ELi2ELi16ELb1ELb0EEEJSI_NS5_IJNST_ISF_SC_EENST_ISH_SC_EEEEEfSJ_fSJ_NS1E_6fusion15FusionCallbacksIS1I_NS1M_17LinearCombinationIffffLNS_15FloatRoundStyleE2EEESI_S1L_JEEENS4_5SM1004TMEM4LOAD26SM100_TMEM_LOAD_16dp128b8xENS4_13SM90_TMA_LOADES1B_NS4_17SM75_U32x4_LDSM_NENS4_14SM90_TMA_STOREES1B_NS4_17SM90_U32x4_STSM_NENS4_39AutoVectorizingCopyWithAssumedAlignmentILi128EEEEEEvvEEEEvNT_6ParamsE)
	.align		4
        /*000c*/ 	.word	index@(__assertfail)
	.align		4
        /*0010*/ 	.word	0x00000000
	.align		4
        /*0014*/ 	.word	0xfffffffe
	.align		4
        /*0018*/ 	.word	0x00000000
	.align		4
        /*001c*/ 	.word	0xfffffffd
	.align		4
        /*0020*/ 	.word	0x00000000
	.align		4
        /*0024*/ 	.word	0xfffffffc


//--------------------- .nv.constant4             --------------------------
	.section	.nv.constant4,"a",@progbits
	.align	8
	.align		8
.nv.constant4:
        /*0000*/ 	.dword	__assertfail
	.align		8
        /*0008*/ 	.dword	__unnamed_1
	.align		8
        /*0010*/ 	.dword	__unnamed_2
	.align		8
        /*0018*/ 	.dword	_ZN40_INTERNAL_1215db07_4_k_cu_5e60d900_325154cuda3std3__45__cpo5beginE
	.align		8
        /*0020*/ 	.dword	_ZN40_INTERNAL_1215db07_4_k_cu_5e60d900_325154cuda3std3__45__cpo3endE
	.align		8
        /*0028*/ 	.dword	_ZN40_INTERNAL_1215db07_4_k_cu_5e60d900_325154cuda3std3__45__cpo6cbeginE
	.align		8
        /*0030*/ 	.dword	_ZN40_INTERNAL_1215db07_4_k_cu_5e60d900_325154cuda3std3__45__cpo4cendE
	.align		8
        /*0038*/ 	.dword	_ZN40_INTERNAL_1215db07_4_k_cu_5e60d900_325154cuda3std3__442_GLOBAL__N__1215db07_4_k_cu_5e60d900_325156ignoreE
	.align		8
        /*0040*/ 	.dword	_ZN40_INTERNAL_1215db07_4_k_cu_5e60d900_325154cuda3std3__419piecewise_constructE
	.align		8
        /*0048*/ 	.dword	_ZN40_INTERNAL_1215db07_4_k_cu_5e60d900_325154cuda3std3__48in_placeE
	.align		8
        /*0050*/ 	.dword	_ZN40_INTERNAL_1215db07_4_k_cu_5e60d900_325154cuda3std6ranges3__45__cpo4swapE
	.align		8
        /*0058*/ 	.dword	_ZN40_INTERNAL_1215db07_4_k_cu_5e60d900_325154cuda3std6ranges3__45__cpo9iter_moveE
	.align		8
        /*0060*/ 	.dword	_ZN40_INTERNAL_1215db07_4_k_cu_5e60d900_325154cute7productE
	.align		8
        /*0068*/ 	.dword	_ZN40_INTERNAL_1215db07_4_k_cu_5e60d900_325154cute1_E
	.align		8
        /*0070*/ 	.dword	$str$25
	.align		8
        /*0078*/ 	.dword	$str$26
	.align		8
        /*0080*/ 	.dword	$str$27
	.align		8
        /*0088*/ 	.dword	$str$28


//--------------------- .text._ZN7cutlass13device_kernelINS_4gemm6kernel13GemmUniversalIN4cute5tupleIJiiiiEEENS1_10collective13CollectiveMmaINS1_35MainloopSm100TmaUmmaWarpSpecializedILi4ELi2ELi4ENS5_IJNS4_1CILi4EEESB_NSA_ILi1EEEEEEEENS5_IJNSA_ILi64EEENSA_ILi256EEENSA_ILi32EEEEEEfNS5_IJlSC_lEEEfSJ_NS4_8TiledMMAINS4_8MMA_AtomIJNS4_17SM100_MMA_TF32_SSINS_10tfloat32_tESN_fLi64ELi256ELNS4_4UMMA5MajorE0ELSP_0ELNSO_7ScaleInE0ELSQ_0EEEEEENS4_6LayoutINS5_IJSC_SC_SC_EEENS5_IJNSA_ILi0EEESV_SV_EEEEENS5_IJNS4_10UnderscoreESY_SY_EEEEENS4_23SM90_TMA_LOAD_MULTICASTENS4_14ComposedLayoutINS4_7SwizzleILi3ELi4ELi3EEENS4_18smem_ptr_flag_bitsILi32EEENST_INS5_IJNSA_ILi8EEESH_EEENS5_IJSH_SC_EEEEEEEvNS4_8identityES11_S1B_vS1C_EENS_8epilogue10collective18CollectiveEpilogueINS1E_23Sm100TmaWarpSpecializedILi4ELi2ELi16ELb1ELb0EEEJSI_NS5_IJNST_ISF_SC_EENST_ISH_SC_EEEEEfSJ_fSJ_NS1E_6fusion15FusionCallbacksIS1I_NS1M_17LinearCombinationIffffLNS_15FloatRoundStyleE2EEESI_S1L_JEEENS4_5SM1004TMEM4LOAD26SM100_TMEM_LOAD_16dp128b8xENS4_13SM90_TMA_LOADES1B_NS4_17SM75_U32x4_LDSM_NENS4_14SM90_TMA_STOREES1B_NS4_17SM90_U32x4_STSM_NENS4_39AutoVectorizingCopyWithAssumedAlignmentILi128EEEEEEvvEEEEvNT_6ParamsE --------------------------
	.section	.text._ZN7cutlass13device_kernelINS_4gemm6kernel13GemmUniversalIN4cute5tupleIJiiiiEEENS1_10collective13CollectiveMmaINS1_35MainloopSm100TmaUmmaWarpSpecializedILi4ELi2ELi4ENS5_IJNS4_1CILi4EEESB_NSA_ILi1EEEEEEEENS5_IJNSA_ILi64EEENSA_ILi256EEENSA_ILi32EEEEEEfNS5_IJlSC_lEEEfSJ_NS4_8TiledMMAINS4_8MMA_AtomIJNS4_17SM100_MMA_TF32_SSINS_10tfloat32_tESN_fLi64ELi256ELNS4_4UMMA5MajorE0ELSP_0ELNSO_7ScaleInE0ELSQ_0EEEEEENS4_6LayoutINS5_IJSC_SC_SC_EEENS5_IJNSA_ILi0EEESV_SV_EEEEENS5_IJNS4_10UnderscoreESY_SY_EEEEENS4_23SM90_TMA_LOAD_MULTICASTENS4_14ComposedLayoutINS4_7SwizzleILi3ELi4ELi3EEENS4_18smem_ptr_flag_bitsILi32EEENST_INS5_IJNSA_ILi8EEESH_EEENS5_IJSH_SC_EEEEEEEvNS4_8identityES11_S1B_vS1C_EENS_8epilogue10collective18CollectiveEpilogueINS1E_23Sm100TmaWarpSpecializedILi4ELi2ELi16ELb1ELb0EEEJSI_NS5_IJNST_ISF_SC_EENST_ISH_SC_EEEEEfSJ_fSJ_NS1E_6fusion15FusionCallbacksIS1I_NS1M_17LinearCombinationIffffLNS_15FloatRoundStyleE2EEESI_S1L_JEEENS4_5SM1004TMEM4LOAD26SM100_TMEM_LOAD_16dp128b8xENS4_13SM90_TMA_LOADES1B_NS4_17SM75_U32x4_LDSM_NENS4_14SM90_TMA_STOREES1B_NS4_17SM90_U32x4_STSM_NENS4_39AutoVectorizingCopyWithAssumedAlignmentILi128EEEEEEvvEEEEvNT_6ParamsE,"ax",@progbits
	.align	128
.text._ZN7cutlass13device_kernelINS_4gemm6kernel13GemmUniversalIN4cute5tupleIJiiiiEEENS1_10collective13CollectiveMmaINS1_35MainloopSm100TmaUmmaWarpSpecializedILi4ELi2ELi4ENS5_IJNS4_1CILi4EEESB_NSA_ILi1EEEEEEEENS5_IJNSA_ILi64EEENSA_ILi256EEENSA_ILi32EEEEEEfNS5_IJlSC_lEEEfSJ_NS4_8TiledMMAINS4_8MMA_AtomIJNS4_17SM100_MMA_TF32_SSINS_10tfloat32_tESN_fLi64ELi256ELNS4_4UMMA5MajorE0ELSP_0ELNSO_7ScaleInE0ELSQ_0EEEEEENS4_6LayoutINS5_IJSC_SC_SC_EEENS5_IJNSA_ILi0EEESV_SV_EEEEENS5_IJNS4_10UnderscoreESY_SY_EEEEENS4_23SM90_TMA_LOAD_MULTICASTENS4_14ComposedLayoutINS4_7SwizzleILi3ELi4ELi3EEENS4_18smem_ptr_flag_bitsILi32EEENST_INS5_IJNSA_ILi8EEESH_EEENS5_IJSH_SC_EEEEEEEvNS4_8identityES11_S1B_vS1C_EENS_8epilogue10collective18CollectiveEpilogueINS1E_23Sm100TmaWarpSpecializedILi4ELi2ELi16ELb1ELb0EEEJSI_NS5_IJNST_ISF_SC_EENST_ISH_SC_EEEEEfSJ_fSJ_NS1E_6fusion15FusionCallbacksIS1I_NS1M_17LinearCombinationIffffLNS_15FloatRoundStyleE2EEESI_S1L_JEEENS4_5SM1004TMEM4LOAD26SM100_TMEM_LOAD_16dp128b8xENS4_13SM90_TMA_LOADES1B_NS4_17SM75_U32x4_LDSM_NENS4_14SM90_TMA_STOREES1B_NS4_17SM90_U32x4_STSM_NENS4_39AutoVectorizingCopyWithAssumedAlignmentILi128EEEEEEvvEEEEvNT_6ParamsE:
        .type           _ZN7cutlass13device_kernelINS_4gemm6kernel13GemmUniversalIN4cute5tupleIJiiiiEEENS1_10collective13CollectiveMmaINS1_35MainloopSm100TmaUmmaWarpSpecializedILi4ELi2ELi4ENS5_IJNS4_1CILi4EEESB_NSA_ILi1EEEEEEEENS5_IJNSA_ILi64EEENSA_ILi256EEENSA_ILi32EEEEEEfNS5_IJlSC_lEEEfSJ_NS4_8TiledMMAINS4_8MMA_AtomIJNS4_17SM100_MMA_TF32_SSINS_10tfloat32_tESN_fLi64ELi256ELNS4_4UMMA5MajorE0ELSP_0ELNSO_7ScaleInE0ELSQ_0EEEEEENS4_6LayoutINS5_IJSC_SC_SC_EEENS5_IJNSA_ILi0EEESV_SV_EEEEENS5_IJNS4_10UnderscoreESY_SY_EEEEENS4_23SM90_TMA_LOAD_MULTICASTENS4_14ComposedLayoutINS4_7SwizzleILi3ELi4ELi3EEENS4_18smem_ptr_flag_bitsILi32EEENST_INS5_IJNSA_ILi8EEESH_EEENS5_IJSH_SC_EEEEEEEvNS4_8identityES11_S1B_vS1C_EENS_8epilogue10collective18CollectiveEpilogueINS1E_23Sm100TmaWarpSpecializedILi4ELi2ELi16ELb1ELb0EEEJSI_NS5_IJNST_ISF_SC_EENST_ISH_SC_EEEEEfSJ_fSJ_NS1E_6fusion15FusionCallbacksIS1I_NS1M_17LinearCombinationIffffLNS_15FloatRoundStyleE2EEESI_S1L_JEEENS4_5SM1004TMEM4LOAD26SM100_TMEM_LOAD_16dp128b8xENS4_13SM90_TMA_LOADES1B_NS4_17SM75_U32x4_LDSM_NENS4_14SM90_TMA_STOREES1B_NS4_17SM90_U32x4_STSM_NENS4_39AutoVectorizingCopyWithAssumedAlignmentILi128EEEEEEvvEEEEvNT_6ParamsE,@function
        .size           _ZN7cutlass13device_kernelINS_4gemm6kernel13GemmUniversalIN4cute5tupleIJiiiiEEENS1_10collective13CollectiveMmaINS1_35MainloopSm100TmaUmmaWarpSpecializedILi4ELi2ELi4ENS5_IJNS4_1CILi4EEESB_NSA_ILi1EEEEEEEENS5_IJNSA_ILi64EEENSA_ILi256EEENSA_ILi32EEEEEEfNS5_IJlSC_lEEEfSJ_NS4_8TiledMMAINS4_8MMA_AtomIJNS4_17SM100_MMA_TF32_SSINS_10tfloat32_tESN_fLi64ELi256ELNS4_4UMMA5MajorE0ELSP_0ELNSO_7ScaleInE0ELSQ_0EEEEEENS4_6LayoutINS5_IJSC_SC_SC_EEENS5_IJNSA_ILi0EEESV_SV_EEEEENS5_IJNS4_10UnderscoreESY_SY_EEEEENS4_23SM90_TMA_LOAD_MULTICASTENS4_14ComposedLayoutINS4_7SwizzleILi3ELi4ELi3EEENS4_18smem_ptr_flag_bitsILi32EEENST_INS5_IJNSA_ILi8EEESH_EEENS5_IJSH_SC_EEEEEEEvNS4_8identityES11_S1B_vS1C_EENS_8epilogue10collective18CollectiveEpilogueINS1E_23Sm100TmaWarpSpecializedILi4ELi2ELi16ELb1ELb0EEEJSI_NS5_IJNST_ISF_SC_EENST_ISH_SC_EEEEEfSJ_fSJ_NS1E_6fusion15FusionCallbacksIS1I_NS1M_17LinearCombinationIffffLNS_15FloatRoundStyleE2EEESI_S1L_JEEENS4_5SM1004TMEM4LOAD26SM100_TMEM_LOAD_16dp128b8xENS4_13SM90_TMA_LOADES1B_NS4_17SM75_U32x4_LDSM_NENS4_14SM90_TMA_STOREES1B_NS4_17SM90_U32x4_STSM_NENS4_39AutoVectorizingCopyWithAssumedAlignmentILi128EEEEEEvvEEEEvNT_6ParamsE,(.L_x_227 - _ZN7cutlass13device_kernelINS_4gemm6kernel13GemmUniversalIN4cute5tupleIJiiiiEEENS1_10collective13CollectiveMmaINS1_35MainloopSm100TmaUmmaWarpSpecializedILi4ELi2ELi4ENS5_IJNS4_1CILi4EEESB_NSA_ILi1EEEEEEEENS5_IJNSA_ILi64EEENSA_ILi256EEENSA_ILi32EEEEEEfNS5_IJlSC_lEEEfSJ_NS4_8TiledMMAINS4_8MMA_AtomIJNS4_17SM100_MMA_TF32_SSINS_10tfloat32_tESN_fLi64ELi256ELNS4_4UMMA5MajorE0ELSP_0ELNSO_7ScaleInE0ELSQ_0EEEEEENS4_6LayoutINS5_IJSC_SC_SC_EEENS5_IJNSA_ILi0EEESV_SV_EEEEENS5_IJNS4_10UnderscoreESY_SY_EEEEENS4_23SM90_TMA_LOAD_MULTICASTENS4_14ComposedLayoutINS4_7SwizzleILi3ELi4ELi3EEENS4_18smem_ptr_flag_bitsILi32EEENST_INS5_IJNSA_ILi8EEESH_EEENS5_IJSH_SC_EEEEEEEvNS4_8identityES11_S1B_vS1C_EENS_8epilogue10collective18CollectiveEpilogueINS1E_23Sm100TmaWarpSpecializedILi4ELi2ELi16ELb1ELb0EEEJSI_NS5_IJNST_ISF_SC_EENST_ISH_SC_EEEEEfSJ_fSJ_NS1E_6fusion15FusionCallbacksIS1I_NS1M_17LinearCombinationIffffLNS_15FloatRoundStyleE2EEESI_S1L_JEEENS4_5SM1004TMEM4LOAD26SM100_TMEM_LOAD_16dp128b8xENS4_13SM90_TMA_LOADES1B_NS4_17SM75_U32x4_LDSM_NENS4_14SM90_TMA_STOREES1B_NS4_17SM90_U32x4_STSM_NENS4_39AutoVectorizingCopyWithAssumedAlignmentILi128EEEEEEvvEEEEvNT_6ParamsE)
        .other          _ZN7cutlass13device_kernelINS_4gemm6kernel13GemmUniversalIN4cute5tupleIJiiiiEEENS1_10collective13CollectiveMmaINS1_35MainloopSm100TmaUmmaWarpSpecializedILi4ELi2ELi4ENS5_IJNS4_1CILi4EEESB_NSA_ILi1EEEEEEEENS5_IJNSA_ILi64EEENSA_ILi256EEENSA_ILi32EEEEEEfNS5_IJlSC_lEEEfSJ_NS4_8TiledMMAINS4_8MMA_AtomIJNS4_17SM100_MMA_TF32_SSINS_10tfloat32_tESN_fLi64ELi256ELNS4_4UMMA5MajorE0ELSP_0ELNSO_7ScaleInE0ELSQ_0EEEEEENS4_6LayoutINS5_IJSC_SC_SC_EEENS5_IJNSA_ILi0EEESV_SV_EEEEENS5_IJNS4_10UnderscoreESY_SY_EEEEENS4_23SM90_TMA_LOAD_MULTICASTENS4_14ComposedLayoutINS4_7SwizzleILi3ELi4ELi3EEENS4_18smem_ptr_flag_bitsILi32EEENST_INS5_IJNSA_ILi8EEESH_EEENS5_IJSH_SC_EEEEEEEvNS4_8identityES11_S1B_vS1C_EENS_8epilogue10collective18CollectiveEpilogueINS1E_23Sm100TmaWarpSpecializedILi4ELi2ELi16ELb1ELb0EEEJSI_NS5_IJNST_ISF_SC_EENST_ISH_SC_EEEEEfSJ_fSJ_NS1E_6fusion15FusionCallbacksIS1I_NS1M_17LinearCombinationIffffLNS_15FloatRoundStyleE2EEESI_S1L_JEEENS4_5SM1004TMEM4LOAD26SM100_TMEM_LOAD_16dp128b8xENS4_13SM90_TMA_LOADES1B_NS4_17SM75_U32x4_LDSM_NENS4_14SM90_TMA_STOREES1B_NS4_17SM90_U32x4_STSM_NENS4_39AutoVectorizingCopyWithAssumedAlignmentILi128EEEEEEvvEEEEvNT_6ParamsE,@"STO_CUDA_ENTRY STV_DEFAULT"
_ZN7cutlass13device_kernelINS_4gemm6kernel13GemmUniversalIN4cute5tupleIJiiiiEEENS1_10collective13CollectiveMmaINS1_35MainloopSm100TmaUmmaWarpSpecializedILi4ELi2ELi4ENS5_IJNS4_1CILi4EEESB_NSA_ILi1EEEEEEEENS5_IJNSA_ILi64EEENSA_ILi256EEENSA_ILi32EEEEEEfNS5_IJlSC_lEEEfSJ_NS4_8TiledMMAINS4_8MMA_AtomIJNS4_17SM100_MMA_TF32_SSINS_10tfloat32_tESN_fLi64ELi256ELNS4_4UMMA5MajorE0ELSP_0ELNSO_7ScaleInE0ELSQ_0EEEEEENS4_6LayoutINS5_IJSC_SC_SC_EEENS5_IJNSA_ILi0EEESV_SV_EEEEENS5_IJNS4_10UnderscoreESY_SY_EEEEENS4_23SM90_TMA_LOAD_MULTICASTENS4_14ComposedLayoutINS4_7SwizzleILi3ELi4ELi3EEENS4_18smem_ptr_flag_bitsILi32EEENST_INS5_IJNSA_ILi8EEESH_EEENS5_IJSH_SC_EEEEEEEvNS4_8identityES11_S1B_vS1C_EENS_8epilogue10collective18CollectiveEpilogueINS1E_23Sm100TmaWarpSpecializedILi4ELi2ELi16ELb1ELb0EEEJSI_NS5_IJNST_ISF_SC_EENST_ISH_SC_EEEEEfSJ_fSJ_NS1E_6fusion15FusionCallbacksIS1I_NS1M_17LinearCombinationIffffLNS_15FloatRoundStyleE2EEESI_S1L_JEEENS4_5SM1004TMEM4LOAD26SM100_TMEM_LOAD_16dp128b8xENS4_13SM90_TMA_LOADES1B_NS4_17SM75_U32x4_LDSM_NENS4_14SM90_TMA_STOREES1B_NS4_17SM90_U32x4_STSM_NENS4_39AutoVectorizingCopyWithAssumedAlignmentILi128EEEEEEvvEEEEvNT_6ParamsE:
[----:B------:R-:W1:Y:S01]  /*0000*/  LDC R1, c[0x0][0x37c] ;  /* 0x0000df00ff017b82 */ /* 0x000e620000000800 */
[----:B------:R-:W2:Y:S01]  /*0010*/  S2R R79, SR_TID.X ;  /* 0x00000000004f7919 */ /* 0x000ea20000002100 */
[----:B------:R-:W3:Y:S01]  /*0020*/  LDCU.64 UR8, c[0x0][0x890] ;  /* 0x00011200ff0877ac */ /* 0x000ee20008000a00 */
[----:B------:R-:W-:Y:S02]  /*0030*/  PRMT R68, RZ, 0x7610, R68 ;  /* 0x00007610ff447816 */ /* 0x000fe40000000044 */
[----:B------:R-:W-:Y:S02]  /*0040*/  ELECT P3, URZ, PT ;  /* 0x0000000000ff782f */ /* 0x000fe40003860000 */
[----:B---3--:R-:W-:-:S04]  /*0050*/  ISETP.NE.U32.AND P0, PT, RZ, UR8, PT ;  /* 0x00000008ff007c0c */ /* 0x008fc8000bf05070 */
[----:B------:R-:W-:Y:S02]  /*0060*/  ISETP.NE.AND.EX P1, PT, RZ, UR9, PT, P0 ;  /* 0x00000009ff007c0c */ /* 0x000fe4000bf25300 */
[----:B--2---:R-:W-:-:S05]  /*0070*/  SHF.R.U32.HI R69, RZ, 0x5, R79 ;  /* 0x00000005ff457819 */ /* 0x004fca000001164f */
[----:B------:R-:W2:Y:S02]  /*0080*/  SHFL.IDX PT, R0, R69, RZ, 0x1f ;  /* 0x00001fff45007589 */ /* 0x000ea400000e0000 */
[----:B--2---:R-:W-:-:S04]  /*0090*/  R2UR UR17, R0 ;  /* 0x00000000001172ca */ /* 0x004fc800000e0000 */
[----:B-1----:R-:W-:Y:S05]  /*00a0*/  @P1 BRA `(.L_x_0) ;  /* 0x0000000000301947 */ /* 0x002fea0003800000 */
[----:B------:R-:W1:Y:S02]  /*00b0*/  LDCU.64 UR4, c[0x0][0x888] ;  /* 0x00011100ff0477ac */ /* 0x000e640008000a00 */
[----:B-1----:R-:W-:-:S04]  /*00c0*/  UISETP.NE.U32.AND UP0, UPT, UR4, URZ, UPT ;  /* 0x000000ff0400728c */ /* 0x002fc8000bf05070 */
[----:B------:R-:W-:-:S09]  /*00d0*/  UISETP.NE.AND.EX UP0, UPT, UR5, URZ, UPT, UP0 ;  /* 0x000000ff0500728c */ /* 0x000fd2000bf05300 */
[----:B------:R-:W-:Y:S05]  /*00e0*/  BRA.U !UP0, `(.L_x_1) ;  /* 0x0000000108147547 */ /* 0x000fea000b800000 */
[----:B------:R-:W1:Y:S01]  /*00f0*/  LDC.64 R26, c[0x0][0x888] ;  /* 0x00022200ff1a7b82 */ /* 0x000e620000000a00 */
[----:B------:R-:W1:Y:S02]  /*0100*/  LDCU.64 UR4, c[0x0][0x358] ;  /* 0x00006b00ff0477ac */ /* 0x000e640008000a00 */
[----:B-1----:R1:W5:Y:S01]  /*0110*/  LDG.E R26, desc[UR4][R26.64] ;  /* 0x000000041a1a7981 */ /* 0x002362000c1e1900 */
[----:B------:R-:W-:Y:S01]  /*0120*/  HFMA2 R68, -RZ, RZ, 0, 5.9604644775390625e-08 ;  /* 0x00000001ff447431 */ /* 0x000fe200000001ff */
[----:B------:R-:W-:Y:S05]  /*0130*/  BRA `(.L_x_0) ;  /* 0x00000000000c7947 */ /* 0x000fea0003800000 */
.L_x_1:
[----:B------:R-:W1:Y:S01]  /*0140*/  LDCU UR4, c[0x0][0x880] ;  /* 0x00011000ff0477ac */ /* 0x000e620008000800 */
[----:B------:R-:W-:Y:S01]  /*0150*/  HFMA2 R68, -RZ, RZ, 0, 5.9604644775390625e-08 ;  /* 0x00000001ff447431 */ /* 0x000fe200000001ff */
[----:B-1----:R-:W-:-:S07]  /*0160*/  MOV R26, UR4 ;  /* 0x00000004001a7c02 */ /* 0x002fce0008000f00 */
.L_x_0:
[----:B------:R-:W2:Y:S02]  /*0170*/  LDCU.64 UR4, c[0x0][0x8b0] ;  /* 0x00011600ff0477ac */ /* 0x000ea40008000a00 */
[----:B--2---:R-:W-:-:S04]  /*0180*/  UISETP.NE.U32.AND UP0, UPT, UR4, URZ, UPT ;  /* 0x000000ff0400728c */ /* 0x004fc8000bf05070 */
[----:B------:R-:W-:-:S09]  /*0190*/  UISETP.NE.AND.EX UP0, UPT, UR5, URZ, UPT, UP0 ;  /* 0x000000ff0500728c */ /* 0x000fd2000bf05300 */
[----:B------:R-:W-:Y:S05]  /*01a0*/  BRA.U UP0, `(.L_x_2) ;  /* 0x0000000100287547 */ /* 0x000fea000b800000 */
[----:B------:R-:W2:Y:S02]  /*01b0*/  LDCU.64 UR4, c[0x0][0x8a8] ;  /* 0x00011500ff0477ac */ /* 0x000ea40008000a00 */
[----:B--2---:R-:W-:-:S04]  /*01c0*/  UISETP.NE.U32.AND UP0, UPT, UR4, URZ, UPT ;  /* 0x000000ff0400728c */ /* 0x004fc8000bf05070 */
[----:B------:R-:W-:-:S09]  /*01d0*/  UISETP.NE.AND.EX UP0, UPT, UR5, URZ, UPT, UP0 ;  /* 0x000000ff0500728c */ /* 0x000fd2000bf05300 */
[----:B------:R-:W-:Y:S05]  /*01e0*/  BRA.U !UP0, `(.L_x_3) ;  /* 0x0000000108107547 */ /* 0x000fea000b800000 */
[----:B------:R-:W2:Y:S01]  /*01f0*/  LDC.64 R24, c[0x0][0x8a8] ;  /* 0x00022a00ff187b82 */ /* 0x000ea20000000a00 */
[----:B------:R-:W2:Y:S02]  /*0200*/  LDCU.64 UR4, c[0x0][0x358] ;  /* 0x00006b00ff0477ac */ /* 0x000ea40008000a00 */
[----:B--2---:R2:W5:Y:S01]  /*0210*/  LDG.E R24, desc[UR4][R24.64] ;  /* 0x0000000418187981 */ /* 0x004562000c1e1900 */
[----:B------:R-:W-:Y:S05]  /*0220*/  BRA `(.L_x_2) ;  /* 0x0000000000087947 */ /* 0x000fea0003800000 */
.L_x_3:
[----:B------:R-:W2:Y:S02]  /*0230*/  LDCU UR4, c[0x0][0x8a0] ;  /* 0x00011400ff0477ac */ /* 0x000ea40008000800 */
[----:B--2---:R-:W-:Y:S02]  /*0240*/  MOV R24, UR4 ;  /* 0x0000000400187c02 */ /* 0x004fe40008000f00 */
.L_x_2:
[----:B------:R-:W-:Y:S01]  /*0250*/  IMAD.U32 R0, RZ, RZ, UR17 ;  /* 0x00000011ff007e24 */ /* 0x000fe2000f8e00ff */
[----:B------:R-:W-:Y:S04]  /*0260*/  BSSY.RECONVERGENT B0, `(.L_x_4) ;  /* 0x000000c000007945 */ /* 0x000fe80003800200 */
[C---:B------:R-:W-:Y:S02]  /*0270*/  ISETP.NE.OR P2, PT, R0.reuse, 0x1, !P3 ;  /* 0x000000010000780c */ /* 0x040fe40005f45670 */
[----:B------:R-:W-:-:S11]  /*0280*/  ISETP.NE.OR P1, PT, R0, 0x3, !P3 ;  /* 0x000000030000780c */ /* 0x000fd60005f25670 */
[----:B------:R-:W-:Y:S05]  /*0290*/  @P2 BRA `(.L_x_5) ;  /* 0x0000000000202947 */ /* 0x000fea0003800000 */
[----:B------:R-:W3:Y:S02]  /*02a0*/  LDCU.64 UR4, c[0x0][0x348] ;  /* 0x00006900ff0477ac */ /* 0x000ee40008000a00 */
[----:B---3--:R-:W-:Y:S02]  /*02b0*/  UIADD3 UR6, UP1, UPT, UR4, 0x80, URZ ;  /* 0x0000008004067890 */ /* 0x008fe4000ff3e0ff */
[----:B------:R-:W-:Y:S02]  /*02c0*/  UIADD3 UR4, UP0, UPT, UR4, 0x180, URZ ;  /* 0x0000018004047890 */ /* 0x000fe4000ff1e0ff */
[----:B------:R-:W-:Y:S02]  /*02d0*/  UIADD3.X UR7, UPT, UPT, URZ, UR5, URZ, UP1, !UPT ;  /* 0x00000005ff077290 */ /* 0x000fe40008ffe4ff */
[----:B------:R-:W-:-:S07]  /*02e0*/  UIADD3.X UR5, UPT, UPT, URZ, UR5, URZ, UP0, !UPT ;  /* 0x00000005ff057290 */ /* 0x000fce00087fe4ff */
[----:B------:R3:W-:Y:S02]  /*02f0*/  UTMACCTL.PF [UR6] ;  /* 0x00000000060079b9 */ /* 0x0007e40008040000 */
[----:B------:R3:W-:Y:S02]  /*0300*/  UTMACCTL.PF [UR4] ;  /* 0x00000000040079b9 */ /* 0x0007e40008040000 */
[----:B---3--:R-:W-:Y:S01]  /*0310*/  NOP ;  /* 0x0000000000007918 */ /* 0x008fe20000000000 */
.L_x_5:
[----:B------:R-:W-:Y:S05]  /*0320*/  BSYNC.RECONVERGENT B0 ;  /* 0x0000000000007941 */ /* 0x000fea0003800200 */
.L_x_4:
[----:B------:R-:W-:Y:S04]  /*0330*/  BSSY.RECONVERGENT B0, `(.L_x_6) ;  /* 0x000000a000007945 */ /* 0x000fe80003800200 */
        /* <DEDUP_REMOVED lines=9> */
.L_x_7:
[----:B------:R-:W-:Y:S05]  /*03d0*/  BSYNC.RECONVERGENT B0 ;  /* 0x0000000000007941 */ /* 0x000fea0003800200 */
.L_x_6:
[----:B------:R-:W3:Y:S01]  /*03e0*/  LDCU.64 UR4, c[0x0][0x888] ;  /* 0x00011100ff0477ac */ /* 0x000ee20008000a00 */
[----:B------:R-:W-:Y:S01]  /*03f0*/  ISETP.NE.AND.EX P0, PT, RZ, UR9, PT, P0 ;  /* 0x00000009ff007c0c */ /* 0x000fe2000bf05300 */
[----:B------:R-:W-:Y:S01]  /*0400*/  UPLOP3.LUT UP3, UPT, UPT, UPT, UPT, 0x80, 0x8 ;  /* 0x000000000008789c */ /* 0x000fe20003f6f070 */
[----:B---3--:R-:W-:-:S04]  /*0410*/  ISETP.NE.U32.AND P1, PT, RZ, UR4, PT ;  /* 0x00000004ff007c0c */ /* 0x008fc8000bf25070 */
[----:B------:R-:W-:-:S13]  /*0420*/  ISETP.NE.AND.EX P1, PT, RZ, UR5, PT, P1 ;  /* 0x00000005ff007c0c */ /* 0x000fda000bf25310 */
[----:B------:R-:W-:Y:S05]  /*0430*/  @P1 BRA P0, `(.L_x_8) ;  /* 0x0000000000281947 */ /* 0x000fea0000000000 */
[----:B------:R-:W-:Y:S01]  /*0440*/  UISETP.NE.U32.AND UP0, UPT, UR8, URZ, UPT ;  /* 0x000000ff0800728c */ /* 0x000fe2000bf05070 */
[----:B-----5:R-:W-:Y:S01]  /*0450*/  FSETP.NEU.AND P0, PT, R26, RZ, PT ;  /* 0x000000ff1a00720b */ /* 0x020fe20003f0d000 */
[----:B------:R-:W-:Y:S02]  /*0460*/  UISETP.NE.U32.AND UP2, UPT, UR4, URZ, UPT ;  /* 0x000000ff0400728c */ /* 0x000fe4000bf45070 */
[----:B------:R-:W-:Y:S02]  /*0470*/  UISETP.NE.AND.EX UP1, UPT, UR9, URZ, UPT, UP0 ;  /* 0x000000ff0900728c */ /* 0x000fe4000bf25300 */
[----:B------:R-:W-:-:S04]  /*0480*/  UISETP.NE.AND.EX UP0, UPT, UR5, URZ, UPT, UP2 ;  /* 0x000000ff0500728c */ /* 0x000fc8000bf05320 */
[----:B------:R-:W-:-:S04]  /*0490*/  USEL UR4, URZ, 0xffffffff, UP0 ;  /* 0xffffffffff047887 */ /* 0x000fc80008000000 */
[----:B------:R-:W-:Y:S01]  /*04a0*/  VOTEU.ANY UP0, P0 ;  /* 0x0000000000ff7886 */ /* 0x000fe20000000100 */
[----:B------:R-:W-:-:S04]  /*04b0*/  @!UP1 USEL UR4, URZ, 0xffffffff, UP0 ;  /* 0xffffffffff049887 */ /* 0x000fc80008000000 */
[----:B------:R-:W-:-:S04]  /*04c0*/  ULOP3.LUT UR4, UR4, 0x1, URZ, 0xc0, !UPT ;  /* 0x0000000104047892 */ /* 0x000fc8000f8ec0ff */
[----:B------:R-:W-:-:S11]  /*04d0*/  UISETP.NE.U32.AND UP3, UPT, UR4, 0x1, UPT ;  /* 0x000000010400788c */ /* 0x000fd6000bf65070 */
.L_x_8:
[----:B------:R-:W3:Y:S01]  /*04e0*/  SHFL.IDX PT, R2, R69, RZ, 0x1f ;  /* 0x00001fff45027589 */ /* 0x000ee200000e0000 */
[----:B------:R-:W-:-:S04]  /*04f0*/  UISETP.NE.AND UP0, UPT, UR17, 0x2, UPT ;  /* 0x000000021100788c */ /* 0x000fc8000bf05270 */
[----:B------:R-:W-:Y:S01]  /*0500*/  USEL UR53, URZ, 0x1, UP0 ;  /* 0x00000001ff357887 */ /* 0x000fe20008000000 */
[----:B---3--:R-:W-:-:S13]  /*0510*/  ISETP.NE.AND P0, PT, R2, RZ, PT ;  /* 0x000000ff0200720c */ /* 0x008fda0003f05270 */
[----:B------:R-:W-:Y:S05]  /*0520*/  @P0 BRA `(.L_x_9) ;  /* 0x0000000000580947 */ /* 0x000fea0003800000 */
[----:B------:R-:W3:Y:S01]  /*0530*/  S2UR UR4, SR_CgaCtaId ;  /* 0x00000000000479c3 */ /* 0x000ee20000008800 */
[----:B------:R-:W-:Y:S01]  /*0540*/  UMOV UR5, 0x400 ;  /* 0x0000040000057882 */ /* 0x000fe20000000000 */
[----:B------:R-:W-:Y:S01]  /*0550*/  UMOV UR8, 0x1 ;  /* 0x0000000100087882 */ /* 0x000fe20000000000 */
[----:B------:R-:W-:Y:S01]  /*0560*/  UMOV UR6, 0x7 ;  /* 0x0000000700067882 */ /* 0x000fe20000000000 */
[----:B------:R-:W-:-:S04]  /*0570*/  UIADD3 UR8, UPT, UPT, -UR8, 0x100000, URZ ;  /* 0x0010000008087890 */ /* 0x000fc8000fffe1ff */
[----:B------:R-:W-:Y:S02]  /*0580*/  USHF.L.U32 UR9, UR8, 0xb, URZ ;  /* 0x0000000b08097899 */ /* 0x000fe400080006ff */
[----:B------:R-:W-:Y:S02]  /*0590*/  USHF.L.U32 UR8, UR8, 0x1, URZ ;  /* 0x0000000108087899 */ /* 0x000fe400080006ff */
[----:B------:R-:W-:-:S04]  /*05a0*/  UIADD3 UR6, UPT, UPT, -UR6, 0x100000, URZ ;  /* 0x0010000006067890 */ /* 0x000fc8000fffe1ff */
[----:B------:R-:W-:Y:S02]  /*05b0*/  USHF.L.U32 UR7, UR6, 0xb, URZ ;  /* 0x0000000b06077899 */ /* 0x000fe400080006ff */
[----:B------:R-:W-:Y:S01]  /*05c0*/  USHF.L.U32 UR6, UR6, 0x1, URZ ;  /* 0x0000000106067899 */ /* 0x000fe200080006ff */
[----:B------:R-:W-:Y:S01]  /*05d0*/  ELECT P0, URZ, PT ;  /* 0x0000000000ff782f */ /* 0x000fe20003800000 */
[----:B---3--:R-:W-:Y:S01]  /*05e0*/  ULEA UR4, UR4, UR5, 0x18 ;  /* 0x0000000504047291 */ /* 0x008fe2000f8ec0ff */
[----:B------:R-:W3:Y:S11]  /*05f0*/  FENCE.VIEW.ASYNC.S ;  /* 0x00000000000073c6 */ /* 0x000ef60000000000 */
[----:B---3--:R3:W4:Y:S01]  /*0600*/  SYNCS.EXCH.64 URZ, [UR4], UR8 ;  /* 0x0000000804ff75b2 */ /* 0x0087220008000100 */
[----:B------:R3:W1:Y:S01]  /*0610*/  SYNCS.EXCH.64 URZ, [UR4+0x20], UR6 ;  /* 0x0000200604ff75b2 */ /* 0x0006620008000100 */
[----:B------:R3:W1:Y:S01]  /*0620*/  SYNCS.EXCH.64 URZ, [UR4+0x8], UR8 ;  /* 0x0000080804ff75b2 */ /* 0x0006620008000100 */
[----:B------:R3:W1:Y:S01]  /*0630*/  SYNCS.EXCH.64 URZ, [UR4+0x28], UR6 ;  /* 0x0000280604ff75b2 */ /* 0x0006620008000100 */
[----:B------:R3:W1:Y:S01]  /*0640*/  SYNCS.EXCH.64 URZ, [UR4+0x10], UR8 ;  /* 0x0000100804ff75b2 */ /* 0x0006620008000100 */
[----:B------:R3:W1:Y:S01]  /*0650*/  SYNCS.EXCH.64 URZ, [UR4+0x30], UR6 ;  /* 0x0000300604ff75b2 */ /* 0x0006620008000100 */
[----:B------:R3:W1:Y:S01]  /*0660*/  SYNCS.EXCH.64 URZ, [UR4+0x18], UR8 ;  /* 0x0000180804ff75b2 */ /* 0x0006620008000100 */
[----:B------:R3:W1:Y:S01]  /*0670*/  SYNCS.EXCH.64 URZ, [UR4+0x38], UR6 ;  /* 0x0000380604ff75b2 */ /* 0x0006620008000100 */
[----:B------:R-:W-:Y:S01]  /*0680*/  NOP ;  /* 0x0000000000007918 */ /* 0x000fe20000000000 */
.L_x_9:
[----:B------:R-:W2:Y:S01]  /*0690*/  SHFL.IDX PT, R2, R69, RZ, 0x1f ;  /* 0x00001fff45027589 */ /* 0x000ea200000e0000 */
[----:B------:R-:W-:Y:S01]  /*06a0*/  NOP ;  /* 0x0000000000007918 */ /* 0x000fe20000000000 */
[----:B--2---:R-:W-:-:S13]  /*06b0*/  ISETP.NE.AND P0, PT, R2, 0x1, PT ;  /* 0x000000010200780c */ /* 0x004fda0003f05270 */
[----:B------:R-:W-:Y:S05]  /*06c0*/  @P0 BRA `(.L_x_10) ;  /* 0x0000000000580947 */ /* 0x000fea0003800000 */
[----:B---3--:R-:W2:Y:S01]  /*06d0*/  S2UR UR4, SR_CgaCtaId ;  /* 0x00000000000479c3 */ /* 0x008ea20000008800 */
        /* <DEDUP_REMOVED lines=10> */
[----:B--2---:R-:W-:Y:S01]  /*0780*/  ULEA UR4, UR4, UR5, 0x18 ;  /* 0x0000000504047291 */ /* 0x004fe2000f8ec0ff */
[----:B------:R-:W2:Y:S11]  /*0790*/  FENCE.VIEW.ASYNC.S ;  /* 0x00000000000073c6 */ /* 0x000eb60000000000 */
[----:B--2---:R2:W3:Y:S01]  /*07a0*/  SYNCS.EXCH.64 URZ, [UR4+0x40], UR8 ;  /* 0x0000400804ff75b2 */ /* 0x0044e20008000100 */
        /* <DEDUP_REMOVED lines=8> */
.L_x_10:
[----:B------:R-:W4:Y:S01]  /*0830*/  SHFL.IDX PT, R2, R69, RZ, 0x1f ;  /* 0x00001fff45027589 */ /* 0x000f2200000e0000 */
[----:B------:R-:W-:Y:S01]  /*0840*/  NOP ;  /* 0x0000000000007918 */ /* 0x000fe20000000000 */
[----:B----4-:R-:W-:-:S13]  /*0850*/  ISETP.NE.AND P0, PT, R2, 0x3, PT ;  /* 0x000000030200780c */ /* 0x010fda0003f05270 */
[----:B------:R-:W-:Y:S05]  /*0860*/  @P0 BRA `(.L_x_11) ;  /* 0x0000000000300947 */ /* 0x000fea0003800000 */
[----:B--23--:R-:W2:Y:S01]  /*0870*/  S2UR UR4, SR_CgaCtaId ;  /* 0x00000000000479c3 */ /* 0x00cea20000008800 */
[----:B------:R-:W-:Y:S01]  /*0880*/  UMOV UR6, 0x400 ;  /* 0x0000040000067882 */ /* 0x000fe20000000000 */
[----:B------:R-:W-:Y:S01]  /*0890*/  UMOV UR5, 0x20 ;  /* 0x0000002000057882 */ /* 0x000fe20000000000 */
[----:B------:R-:W-:Y:S01]  /*08a0*/  ELECT P0, URZ, PT ;  /* 0x0000000000ff782f */ /* 0x000fe20003800000 */
[----:B--2---:R-:W-:Y:S02]  /*08b0*/  ULEA UR6, UR4, UR6, 0x18 ;  /* 0x0000000604067291 */ /* 0x004fe4000f8ec0ff */
[----:B------:R-:W-:-:S04]  /*08c0*/  UIADD3 UR4, UPT, UPT, -UR5, 0x100000, URZ ;  /* 0x0010000005047890 */ /* 0x000fc8000fffe1ff */
[----:B------:R-:W-:Y:S02]  /*08d0*/  USHF.L.U32 UR5, UR4, 0xb, URZ ;  /* 0x0000000b04057899 */ /* 0x000fe400080006ff */
[----:B------:R-:W-:Y:S01]  /*08e0*/  USHF.L.U32 UR4, UR4, 0x1, URZ ;  /* 0x0000000104047899 */ /* 0x000fe200080006ff */
[----:B------:R-:W2:Y:S11]  /*08f0*/  FENCE.VIEW.ASYNC.S ;  /* 0x00000000000073c6 */ /* 0x000eb60000000000 */
[----:B--2---:R4:W2:Y:S01]  /*0900*/  SYNCS.EXCH.64 URZ, [UR6+0x80], UR4 ;  /* 0x0000800406ff75b2 */ /* 0x0048a20008000100 */
[----:B------:R4:W3:Y:S02]  /*0910*/  SYNCS.EXCH.64 URZ, [UR6+0x88], UR4 ;  /* 0x0000880406ff75b2 */ /* 0x0008e40008000100 */
[----:B----4-:R-:W-:Y:S01]  /*0920*/  NOP ;  /* 0x0000000000007918 */ /* 0x010fe20000000000 */
.L_x_11:
[----:B------:R-:W4:Y:S01]  /*0930*/  SHFL.IDX PT, R2, R69, RZ, 0x1f ;  /* 0x00001fff45027589 */ /* 0x000f2200000e0000 */
[----:B------:R-:W-:Y:S01]  /*0940*/  NOP ;  /* 0x0000000000007918 */ /* 0x000fe20000000000 */
[----:B----4-:R-:W-:-:S13]  /*0950*/  ISETP.NE.AND P0, PT, R2, 0x4, PT ;  /* 0x000000040200780c */ /* 0x010fda0003f05270 */
[----:B------:R-:W-:Y:S05]  /*0960*/  @P0 BRA `(.L_x_12) ;  /* 0x00000000004c0947 */ /* 0x000fea0003800000 */
[----:B--23--:R-:W2:Y:S01]  /*0970*/  S2UR UR6, SR_CgaCtaId ;  /* 0x00000000000679c3 */ /* 0x00cea20000008800 */
[----:B------:R-:W-:Y:S01]  /*0980*/  UMOV UR4, 0xe20 ;  /* 0x00000e2000047882 */ /* 0x000fe20000000000 */
[----:B------:R-:W-:Y:S01]  /*0990*/  UMOV UR5, 0x400 ;  /* 0x0000040000057882 */ /* 0x000fe20000000000 */
[----:B------:R-:W-:Y:S01]  /*09a0*/  USEL UR4, UR4, 0xc20, UP3 ;  /* 0x00000c2004047887 */ /* 0x000fe20009800000 */
[----:B------:R-:W-:Y:S01]  /*09b0*/  UMOV UR8, 0x1 ;  /* 0x0000000100087882 */ /* 0x000fe20000000000 */
[----:B------:R-:W-:Y:S01]  /*09c0*/  ELECT P0, URZ, PT ;  /* 0x0000000000ff782f */ /* 0x000fe20003800000 */
[----:B------:R-:W-:-:S04]  /*09d0*/  UIADD3 UR8, UPT, UPT, -UR8, 0x100000, URZ ;  /* 0x0010000008087890 */ /* 0x000fc8000fffe1ff */
[----:B------:R-:W-:Y:S02]  /*09e0*/  USHF.L.U32 UR9, UR8, 0xb, URZ ;  /* 0x0000000b08097899 */ /* 0x000fe400080006ff */
[----:B------:R-:W-:Y:S02]  /*09f0*/  USHF.L.U32 UR8, UR8, 0x1, URZ ;  /* 0x0000000108087899 */ /* 0x000fe400080006ff */
[----:B--2---:R-:W-:Y:S02]  /*0a00*/  ULEA UR6, UR6, UR5, 0x18 ;  /* 0x0000000506067291 */ /* 0x004fe4000f8ec0ff */
[----:B------:R-:W-:-:S04]  /*0a10*/  UIADD3 UR4, UPT, UPT, -UR4, 0x100000, URZ ;  /* 0x0010000004047890 */ /* 0x000fc8000fffe1ff */
[----:B------:R-:W-:Y:S02]  /*0a20*/  USHF.L.U32 UR5, UR4, 0xb, URZ ;  /* 0x0000000b04057899 */ /* 0x000fe400080006ff */
[----:B------:R-:W-:Y:S01]  /*0a30*/  USHF.L.U32 UR4, UR4, 0x1, URZ ;  /* 0x0000000104047899 */ /* 0x000fe200080006ff */
[----:B------:R-:W2:Y:S03]  /*0a40*/  FENCE.VIEW.ASYNC.S ;  /* 0x00000000000073c6 */ /* 0x000ea60000000000 */
[----:B--2---:R4:W2:Y:S08]  /*0a50*/  SYNCS.EXCH.64 URZ, [UR6+0x90], UR8 ;  /* 0x0000900806ff75b2 */ /* 0x0048b00008000100 */
[----:B------:R4:W3:Y:S01]  /*0a60*/  SYNCS.EXCH.64 URZ, [UR6+0xa0], UR4 ;  /* 0x0000a00406ff75b2 */ /* 0x0008e20008000100 */
[----:B------:R4:W1:Y:S01]  /*0a70*/  SYNCS.EXCH.64 URZ, [UR6+0x98], UR8 ;  /* 0x0000980806ff75b2 */ /* 0x0008620008000100 */
[----:B------:R4:W1:Y:S02]  /*0a80*/  SYNCS.EXCH.64 URZ, [UR6+0xa8], UR4 ;  /* 0x0000a80406ff75b2 */ /* 0x0008640008000100 */
[----:B----4-:R-:W-:Y:S01]  /*0a90*/  NOP ;  /* 0x0000000000007918 */ /* 0x010fe20000000000 */
.L_x_12:
[----:B------:R-:W4:Y:S01]  /*0aa0*/  SHFL.IDX PT, R2, R69, RZ, 0x1f ;  /* 0x00001fff45027589 */ /* 0x000f2200000e0000 */
[----:B------:R-:W-:Y:S01]  /*0ab0*/  NOP ;  /* 0x0000000000007918 */ /* 0x000fe20000000000 */
[----:B----4-:R-:W-:-:S13]  /*0ac0*/  ISETP.NE.AND P0, PT, R2, 0x5, PT ;  /* 0x000000050200780c */ /* 0x010fda0003f05270 */
[----:B------:R-:W-:Y:S05]  /*0ad0*/  @P0 BRA `(.L_x_13) ;  /* 0x0000000000580947 */ /* 0x000fea0003800000 */
[----:B--23--:R-:W2:Y:S01]  /*0ae0*/  S2UR UR4, SR_CgaCtaId ;  /* 0x00000000000479c3 */ /* 0x00cea20000008800 */
        /* <DEDUP_REMOVED lines=12> */
[----:B--2---:R4:W2:Y:S01]  /*0bb0*/  SYNCS.EXCH.64 URZ, [UR4+0xb0], UR8 ;  /* 0x0000b00804ff75b2 */ /* 0x0048a20008000100 */
[----:B------:R4:W3:Y:S01]  /*0bc0*/  SYNCS.EXCH.64 URZ, [UR4+0xd0], UR6 ;  /* 0x0000d00604ff75b2 */ /* 0x0008e20008000100 */
[----:B------:R4:W1:Y:S01]  /*0bd0*/  SYNCS.EXCH.64 URZ, [UR4+0xb8], UR8 ;  /* 0x0000b80804ff75b2 */ /* 0x0008620008000100 */
[----:B------:R4:W1:Y:S01]  /*0be0*/  SYNCS.EXCH.64 URZ, [UR4+0xd8], UR6 ;  /* 0x0000d80604ff75b2 */ /* 0x0008620008000100 */
[----:B------:R4:W1:Y:S01]  /*0bf0*/  SYNCS.EXCH.64 URZ, [UR4+0xc0], UR8 ;  /* 0x0000c00804ff75b2 */ /* 0x0008620008000100 */
[----:B------:R4:W1:Y:S01]  /*0c00*/  SYNCS.EXCH.64 URZ, [UR4+0xe0], UR6 ;  /* 0x0000e00604ff75b2 */ /* 0x0008620008000100 */
[----:B------:R4:W1:Y:S01]  /*0c10*/  SYNCS.EXCH.64 URZ, [UR4+0xc8], UR8 ;  /* 0x0000c80804ff75b2 */ /* 0x0008620008000100 */
[----:B------:R4:W1:Y:S02]  /*0c20*/  SYNCS.EXCH.64 URZ, [UR4+0xe8], UR6 ;  /* 0x0000e80604ff75b2 */ /* 0x0008640008000100 */
[----:B----4-:R-:W-:Y:S01]  /*0c30*/  NOP ;  /* 0x0000000000007918 */ /* 0x010fe20000000000 */
.L_x_13:
[----:B------:R-:W4:Y:S01]  /*0c40*/  SHFL.IDX PT, R2, R69, RZ, 0x1f ;  /* 0x00001fff45027589 */ /* 0x000f2200000e0000 */
[----:B------:R-:W-:Y:S01]  /*0c50*/  NOP ;  /* 0x0000000000007918 */ /* 0x000fe20000000000 */
[----:B----4-:R-:W-:-:S13]  /*0c60*/  ISETP.NE.AND P0, PT, R2, 0x3, PT ;  /* 0x000000030200780c */ /* 0x010fda0003f05270 */
[----:B------:R-:W-:Y:S05]  /*0c70*/  @P0 BRA `(.L_x_14) ;  /* 0x0000000000380947 */ /* 0x000fea0003800000 */
[----:B------:R-:W4:Y:S01]  /*0c80*/  S2UR UR5, SR_CgaCtaId ;  /* 0x00000000000579c3 */ /* 0x000f220000008800 */
[----:B--23--:R-:W-:Y:S01]  /*0c90*/  UMOV UR4, 0x400 ;  /* 0x0000040000047882 */ /* 0x00cfe20000000000 */
[----:B------:R-:W-:Y:S01]  /*0ca0*/  UMOV UR6, 0x20 ;  /* 0x0000002000067882 */ /* 0x000fe20000000000 */
[----:B------:R-:W-:Y:S01]  /*0cb0*/  ELECT P0, URZ, PT ;  /* 0x0000000000ff782f */ /* 0x000fe20003800000 */
[----:B------:R-:W-:-:S04]  /*0cc0*/  UIADD3 UR6, UPT, UPT, -UR6, 0x100000, URZ ;  /* 0x0010000006067890 */ /* 0x000fc8000fffe1ff */
[----:B------:R-:W-:Y:S02]  /*0cd0*/  USHF.L.U32 UR7, UR6, 0xb, URZ ;  /* 0x0000000b06077899 */ /* 0x000fe400080006ff */
[----:B------:R-:W-:Y:S02]  /*0ce0*/  USHF.L.U32 UR6, UR6, 0x1, URZ ;  /* 0x0000000106067899 */ /* 0x000fe400080006ff */
[----:B----4-:R-:W-:Y:S01]  /*0cf0*/  ULEA UR4, UR5, UR4, 0x18 ;  /* 0x0000000405047291 */ /* 0x010fe2000f8ec0ff */
[----:B------:R-:W2:Y:S11]  /*0d00*/  FENCE.VIEW.ASYNC.S ;  /* 0x00000000000073c6 */ /* 0x000eb60000000000 */
[----:B--2---:R4:W2:Y:S01]  /*0d10*/  SYNCS.EXCH.64 URZ, [UR4+0xf0], UR6 ;  /* 0x0000f00604ff75b2 */ /* 0x0048a20008000100 */
[----:B------:R4:W3:Y:S01]  /*0d20*/  SYNCS.EXCH.64 URZ, [UR4+0x100], UR6 ;  /* 0x0001000604ff75b2 */ /* 0x0008e20008000100 */
[----:B------:R4:W1:Y:S01]  /*0d30*/  SYNCS.EXCH.64 URZ, [UR4+0xf8], UR6 ;  /* 0x0000f80604ff75b2 */ /* 0x0008620008000100 */
[----:B------:R4:W1:Y:S02]  /*0d40*/  SYNCS.EXCH.64 URZ, [UR4+0x108], UR6 ;  /* 0x0001080604ff75b2 */ /* 0x0008640008000100 */
[----:B----4-:R-:W-:Y:S01]  /*0d50*/  NOP ;  /* 0x0000000000007918 */ /* 0x010fe20000000000 */
.L_x_14:
[----:B------:R-:W4:Y:S01]  /*0d60*/  LDCU UR33, c[0x0][0x36c] ;  /* 0x00006d80ff2177ac */ /* 0x000f220008000800 */
[----:B------:R-:W-:Y:S01]  /*0d70*/  ISETP.NE.OR P3, PT, R0, 0x2, !P3 ;  /* 0x000000020000780c */ /* 0x000fe20005f65670 */
[----:B------:R-:W-:Y:S01]  /*0d80*/  NOP ;  /* 0x0000000000007918 */ /* 0x000fe20000000000 */
[----:B------:R-:W-:Y:S01]  /*0d90*/  LOP3.LUT R0, R79, 0x1f, RZ, 0xc0, !PT ;  /* 0x0000001f4f007812 */ /* 0x000fe200078ec0ff */
[----:B------:R-:W-:Y:S02]  /*0da0*/  UISETP.NE.AND UP4, UPT, UR17, URZ, UPT ;  /* 0x000000ff1100728c */ /* 0x000fe4000bf85270 */
[----:B----4-:R-:W-:-:S09]  /*0db0*/  UISETP.EQ.U32.AND UP0, UPT, UR33, 0x1, UPT ;  /* 0x000000012100788c */ /* 0x010fd2000bf02070 */
[----:B------:R-:W-:Y:S05]  /*0dc0*/  BRA.U !UP0, `(.L_x_15) ;  /* 0x0000000108087547 */ /* 0x000fea000b800000 */
[----:B-123--:R-:W-:Y:S01]  /*0dd0*/  UCGABAR_ARV ;  /* 0x00000000000079c7 */ /* 0x00efe20008000000 */
[----:B------:R-:W-:Y:S05]  /*0de0*/  BRA `(.L_x_16) ;  /* 0x0000000000047947 */ /* 0x000fea0003800000 */
.L_x_15:
[----:B-123--:R-:W-:Y:S01]  /*0df0*/  NOP ;  /* 0x0000000000007918 */ /* 0x00efe20000000000 */
.L_x_16:
[----:B------:R-:W1:Y:S01]  /*0e00*/  S2UR UR8, SR_CTAID.X ;  /* 0x00000000000879c3 */ /* 0x000e620000002500 */
[----:B------:R-:W-:-:S05]  /*0e10*/  CS2R.32 R71, SR_CgaSize ;  /* 0x0000000000477805 */ /* 0x000fca0000008a00 */
[----:B------:R-:W-:-:S05]  /*0e20*/  IMAD R71, R71, -0xa0, RZ ;  /* 0xffffff6047477824 */ /* 0x000fca00078e02ff */
[----:B------:R-:W-:-:S14]  /*0e30*/  R2UR UR4, R71 ;  /* 0x00000000470472ca */ /* 0x000fdc00000e0000 */
[----:B------:R-:W2:Y:S01]  /*0e40*/  LDCU UR4, c[0x0][UR4+0x2b0] ;  /* 0x00005600040477ac */ /* 0x000ea20008000800 */
[----:B------:R-:W-:-:S05]  /*0e50*/  CS2R.32 R71, SR_CgaSize ;  /* 0x0000000000477805 */ /* 0x000fca0000008a00 */
[----:B------:R-:W-:-:S05]  /*0e60*/  IMAD R71, R71, -0xa0, RZ ;  /* 0xffffff6047477824 */ /* 0x000fca00078e02ff */
[----:B------:R-:W-:-:S14]  /*0e70*/  R2UR UR5, R71 ;  /* 0x00000000470572ca */ /* 0x000fdc00000e0000 */
[----:B------:R-:W3:Y:S01]  /*0e80*/  LDCU UR5, c[0x0][UR5+0x2b4] ;  /* 0x00005680050577ac */ /* 0x000ee20008000800 */
[----:B------:R-:W4:Y:S01]  /*0e90*/  S2UR UR9, SR_CTAID.Y ;  /* 0x00000000000979c3 */ /* 0x000f220000002600 */
[----:B------:R-:W-:-:S05]  /*0ea0*/  CS2R.32 R71, SR_CgaSize ;  /* 0x0000000000477805 */ /* 0x000fca0000008a00 */
[----:B------:R-:W-:-:S05]  /*0eb0*/  IMAD R71, R71, -0xa0, RZ ;  /* 0xffffff6047477824 */ /* 0x000fca00078e02ff */
[----:B------:R-:W-:-:S14]  /*0ec0*/  R2UR UR10, R71 ;  /* 0x00000000470a72ca */ /* 0x000fdc00000e0000 */
[----:B------:R-:W3:Y:S01]  /*0ed0*/  LDCU UR10, c[0x0][UR10+0x2a0] ;  /* 0x000054000a0a77ac */ /* 0x000ee20008000800 */
[----:B------:R-:W-:-:S05]  /*0ee0*/  CS2R.32 R71, SR_CgaSize ;  /* 0x0000000000477805 */ /* 0x000fca0000008a00 */
[----:B------:R-:W-:-:S05]  /*0ef0*/  IMAD R71, R71, -0xa0, RZ ;  /* 0xffffff6047477824 */ /* 0x000fca00078e02ff */
[----:B------:R-:W-:-:S14]  /*0f00*/  R2UR UR11, R71 ;  /* 0x00000000470b72ca */ /* 0x000fdc00000e0000 */
[----:B------:R-:W3:Y:S01]  /*0f10*/  LDCU UR11, c[0x0][UR11+0x2a4] ;  /* 0x000054800b0b77ac */ /* 0x000ee20008000800 */
[----:B------:R-:W3:Y:S01]  /*0f20*/  S2UR UR6, SR_CgaCtaId ;  /* 0x00000000000679c3 */ /* 0x000ee20000008800 */
[----:B------:R-:W3:Y:S01]  /*0f30*/  LDCU UR28, c[0x0][0xb24] ;  /* 0x00016480ff1c77ac */ /* 0x000ee20008000800 */
[----:B------:R-:W-:Y:S01]  /*0f40*/  UMOV UR27, 0x1111 ;  /* 0x00001111001b7882 */ /* 0x000fe20000000000 */
[----:B------:R-:W-:Y:S01]  /*0f50*/  UMOV UR26, 0xf ;  /* 0x0000000f001a7882 */ /* 0x000fe20000000000 */
[----:B------:R-:W3:Y:S01]  /*0f60*/  LDCU UR45, c[0x0][0xb24] ;  /* 0x00016480ff2d77ac */ /* 0x000ee20008000800 */
[----:B-1----:R-:W-:-:S03]  /*0f70*/  I2FP.F32.U32 R3, UR8 ;  /* 0x0000000800037c45 */ /* 0x002fc60008201000 */
[----:B------:R-:W1:Y:S01]  /*0f80*/  S2UR UR36, SR_CTAID.Z ;  /* 0x00000000002479c3 */ /* 0x000e620000002700 */
[----:B------:R-:W1:Y:S01]  /*0f90*/  LDCU UR29, c[0x0][0xb30] ;  /* 0x00016600ff1d77ac */ /* 0x000e620008000800 */
[----:B--2---:R-:W-:Y:S01]  /*0fa0*/  FMUL R3, R3, UR4 ;  /* 0x0000000403037c20 */ /* 0x004fe20008400000 */
[----:B------:R-:W-:Y:S01]  /*0fb0*/  UISETP.NE.AND UP6, UPT, UR17, 0x2, UPT ;  /* 0x000000021100788c */ /* 0x000fe2000bfc5270 */
[----:B----4-:R-:W-:Y:S01]  /*0fc0*/  I2FP.F32.U32 R2, UR9 ;  /* 0x0000000900027c45 */ /* 0x010fe20008201000 */
[----:B------:R-:W-:Y:S01]  /*0fd0*/  UMOV UR16, UR8 ;  /* 0x0000000800107c82 */ /* 0x000fe20008000000 */
[----:B------:R-:W-:Y:S02]  /*0fe0*/  UMOV UR20, UR9 ;  /* 0x0000000900147c82 */ /* 0x000fe40008000000 */
[----:B------:R-:W2:Y:S01]  /*0ff0*/  F2I.U32.TRUNC.NTZ R3, R3 ;  /* 0x0000000300037305 */ /* 0x000ea2000020f000 */
[----:B---3--:R-:W-:Y:S01]  /*1000*/  UISETP.GE.AND UP5, UPT, UR28, 0x1, UPT ;  /* 0x000000011c00788c */ /* 0x008fe2000bfa6270 */
[----:B------:R-:W-:Y:S01]  /*1010*/  FMUL R2, R2, UR5 ;  /* 0x0000000502027c20 */ /* 0x000fe20008400000 */
[----:B------:R-:W-:-:S02]  /*1020*/  ULOP3.LUT UR49, UR6, 0x3, URZ, 0xc0, !UPT ;  /* 0x0000000306317892 */ /* 0x000fc4000f8ec0ff */
[----:B------:R-:W-:-:S03]  /*1030*/  ULOP3.LUT UR4, UR6, 0xc, URZ, 0xc0, !UPT ;  /* 0x0000000c06047892 */ /* 0x000fc6000f8ec0ff */
[----:B------:R-:W3:Y:S01]  /*1040*/  F2I.U32.TRUNC.NTZ R2, R2 ;  /* 0x0000000200027305 */ /* 0x000ee2000020f000 */
[----:B------:R-:W-:Y:S02]  /*1050*/  USHF.R.U32.HI UR32, URZ, 0x2, UR6 ;  /* 0x00000002ff207899 */ /* 0x000fe40008011606 */
[----:B------:R-:W-:Y:S02]  /*1060*/  USHF.L.U32 UR31, UR6, 0x7, URZ ;  /* 0x00000007061f7899 */ /* 0x000fe400080006ff */
[----:B------:R-:W-:Y:S02]  /*1070*/  USHF.L.U32 UR30, UR6, 0xb, URZ ;  /* 0x0000000b061e7899 */ /* 0x000fe400080006ff */
[----:B------:R-:W-:Y:S01]  /*1080*/  UISETP.GT.U32.AND UP1, UPT, UR49, 0xffff, UPT ;  /* 0x0000ffff3100788c */ /* 0x000fe2000bf24070 */
[----:B--2---:R-:W-:Y:S01]  /*1090*/  R2UR UR7, R3 ;  /* 0x00000000030772ca */ /* 0x004fe200000e0000 */
[----:B------:R-:W-:Y:S02]  /*10a0*/  UISETP.GT.U32.AND UP0, UPT, UR4, 0xffff, UPT ;  /* 0x0000ffff0400788c */ /* 0x000fe4000bf04070 */
[----:B------:R-:W-:-:S02]  /*10b0*/  USEL UR5, UR49, 0xffff, !UP1 ;  /* 0x0000ffff31057887 */ /* 0x000fc4000c800000 */
[----:B------:R-:W-:Y:S01]  /*10c0*/  USEL UR4, UR4, 0xffff, !UP0 ;  /* 0x0000ffff04047887 */ /* 0x000fe2000c000000 */
[----:B---3--:R-:W-:Y:S01]  /*10d0*/  R2UR UR6, R2 ;  /* 0x00000000020672ca */ /* 0x008fe200000e0000 */
[----:B------:R-:W-:Y:S01]  /*10e0*/  ULOP3.LUT UR5, UR5, 0xffff, URZ, 0xc0, !UPT ;  /* 0x0000ffff05057892 */ /* 0x000fe2000f8ec0ff */
[----:B------:R-:W-:Y:S01]  /*10f0*/  PRMT R2, RZ, 0x7610, R2 ;  /* 0x00007610ff027816 */ /* 0x000fe20000000002 */
[----:B------:R-:W-:Y:S02]  /*1100*/  ULOP3.LUT UR4, UR4, 0xffff, URZ, 0xc0, !UPT ;  /* 0x0000ffff04047892 */ /* 0x000fe4000f8ec0ff */
[----:B------:R-:W-:Y:S02]  /*1110*/  USHF.L.U32 UR27, UR27, UR5, URZ ;  /* 0x000000051b1b7299 */ /* 0x000fe400080006ff */
[----:B------:R-:W-:Y:S02]  /*1120*/  USHF.L.U32 UR26, UR26, UR4, URZ ;  /* 0x000000041a1a7299 */ /* 0x000fe400080006ff */
[----:B------:R-:W-:-:S02]  /*1130*/  UIADD3 UR5, UPT, UPT, -UR7, URZ, URZ ;  /* 0x000000ff07057290 */ /* 0x000fc4000fffe1ff */
[----:B------:R-:W-:Y:S02]  /*1140*/  ULOP3.LUT UR31, UR31, 0x600, URZ, 0xc0, !UPT ;  /* 0x000006001f1f7892 */ /* 0x000fe4000f8ec0ff */
[----:B------:R-:W-:Y:S02]  /*1150*/  UIADD3 UR4, UPT, UPT, -UR6, URZ, URZ ;  /* 0x000000ff06047290 */ /* 0x000fe4000fffe1ff */
[----:B------:R-:W-:Y:S02]  /*1160*/  UIMAD UR5, UR10, UR5, UR8 ;  /* 0x000000050a0572a4 */ /* 0x000fe4000f8e0208 */
[----:B------:R-:W-:Y:S02]  /*1170*/  UIMAD UR4, UR11, UR4, UR9 ;  /* 0x000000040b0472a4 */ /* 0x000fe4000f8e0209 */
[----:B------:R-:W-:Y:S02]  /*1180*/  ULOP3.LUT UR30, UR30, 0x1800, URZ, 0xc0, !UPT ;  /* 0x000018001e1e7892 */ /* 0x000fe4000f8ec0ff */
[----:B------:R-:W-:-:S02]  /*1190*/  IMAD.U32 R71, RZ, RZ, UR5 ;  /* 0x00000005ff477e24 */ /* 0x000fc4000f8e00ff */
[----:B------:R-:W-:Y:S01]  /*11a0*/  IMAD.U32 R70, RZ, RZ, UR4 ;  /* 0x00000004ff467e24 */ /* 0x000fe2000f8e00ff */
[----:B-1----:R-:W-:Y:S07]  /*11b0*/  BRA.U UP4, `(.L_x_17) ;  /* 0x0000000104cc7547 */ /* 0x002fee000b800000 */
[----:B------:R-:W-:Y:S02]  /*11c0*/  R2UR UR4, R70 ;  /* 0x00000000460472ca */ /* 0x000fe400000e0000 */
[----:B------:R-:W-:-:S11]  /*11d0*/  R2UR UR23, R71 ;  /* 0x00000000471772ca */ /* 0x000fd600000e0000 */
[----:B------:R-:W-:Y:S02]  /*11e0*/  UISETP.NE.AND UP0, UPT, UR4, URZ, UPT ;  /* 0x000000ff0400728c */ /* 0x000fe4000bf05270 */
[----:B------:R-:W-:Y:S02]  /*11f0*/  UISETP.NE.AND UP2, UPT, UR4, 0x1, UPT ;  /* 0x000000010400788c */ /* 0x000fe4000bf45270 */
[----:B------:R-:W-:Y:S02]  /*1200*/  UISETP.NE.AND UP1, UPT, UR23, URZ, UP0 ;  /* 0x000000ff1700728c */ /* 0x000fe40008725270 */
[----:B------:R-:W-:Y:S02]  /*1210*/  USEL UR6, URZ, 0x2, UP0 ;  /* 0x00000002ff067887 */ /* 0x000fe40008000000 */
[----:B------:R-:W-:Y:S02]  /*1220*/  USEL UR9, URZ, 0x1, UP1 ;  /* 0x00000001ff097887 */ /* 0x000fe40008800000 */
[----:B------:R-:W-:-:S02]  /*1230*/  UISETP.NE.AND UP1, UPT, UR4, 0x2, UPT ;  /* 0x000000020400788c */ /* 0x000fc4000bf25270 */
[----:B------:R-:W-:Y:S02]  /*1240*/  USEL UR12, URZ, 0x4, UP0 ;  /* 0x00000004ff0c7887 */ /* 0x000fe40008000000 */
[----:B------:R-:W-:Y:S02]  /*1250*/  USEL UR18, URZ, 0x8, UP0 ;  /* 0x00000008ff127887 */ /* 0x000fe40008000000 */
[----:B------:R-:W-:Y:S02]  /*1260*/  UISETP.NE.AND UP0, UPT, UR4, 0x3, UPT ;  /* 0x000000030400788c */ /* 0x000fe4000bf05270 */
[----:B------:R-:W-:Y:S02]  /*1270*/  USEL UR4, URZ, 0x100, UP1 ;  /* 0x00000100ff047887 */ /* 0x000fe40008800000 */
[----:B------:R-:W-:Y:S02]  /*1280*/  USEL UR10, URZ, 0x200, UP1 ;  /* 0x00000200ff0a7887 */ /* 0x000fe40008800000 */
[----:B------:R-:W-:-:S02]  /*1290*/  USEL UR14, URZ, 0x400, UP1 ;  /* 0x00000400ff0e7887 */ /* 0x000fc40008800000 */
[----:B------:R-:W-:Y:S02]  /*12a0*/  USEL UR21, URZ, 0x800, UP1 ;  /* 0x00000800ff157887 */ /* 0x000fe40008800000 */
[----:B------:R-:W-:Y:S02]  /*12b0*/  USEL UR5, URZ, 0x10, UP2 ;  /* 0x00000010ff057887 */ /* 0x000fe40009000000 */
[----:B------:R-:W-:Y:S02]  /*12c0*/  UISETP.NE.AND UP1, UPT, UR23, URZ, UPT ;  /* 0x000000ff1700728c */ /* 0x000fe4000bf25270 */
[----:B------:R-:W-:Y:S02]  /*12d0*/  USEL UR7, URZ, 0x1000, UP0 ;  /* 0x00001000ff077887 */ /* 0x000fe40008000000 */
[----:B------:R-:W-:Y:S02]  /*12e0*/  USEL UR11, URZ, 0x2000, UP0 ;  /* 0x00002000ff0b7887 */ /* 0x000fe40008000000 */
[----:B------:R-:W-:-:S02]  /*12f0*/  USEL UR15, URZ, 0x4000, UP0 ;  /* 0x00004000ff0f7887 */ /* 0x000fc40008000000 */
[----:B------:R-:W-:Y:S02]  /*1300*/  USEL UR22, URZ, 0x8000, UP0 ;  /* 0x00008000ff167887 */ /* 0x000fe40008000000 */
[----:B------:R-:W-:Y:S02]  /*1310*/  UISETP.NE.AND UP0, UPT, UR23, 0x1, UPT ;  /* 0x000000011700788c */ /* 0x000fe4000bf05270 */
[----:B------:R-:W-:Y:S02]  /*1320*/  USEL UR5, UR5, 0x10, UP1 ;  /* 0x0000001005057887 */ /* 0x000fe40008800000 */
[----:B------:R-:W-:Y:S02]  /*1330*/  USEL UR4, UR4, 0x100, UP1 ;  /* 0x0000010004047887 */ /* 0x000fe40008800000 */
[----:B------:R-:W-:Y:S02]  /*1340*/  USEL UR8, URZ, 0x20, UP2 ;  /* 0x00000020ff087887 */ /* 0x000fe40009000000 */
[----:B------:R-:W-:-:S02]  /*1350*/  USEL UR7, UR7, 0x1000, UP1 ;  /* 0x0000100007077887 */ /* 0x000fc40008800000 */
[----:B------:R-:W-:Y:S02]  /*1360*/  USEL UR6, UR6, 0x2, UP0 ;  /* 0x0000000206067887 */ /* 0x000fe40008000000 */
[----:B------:R-:W-:Y:S02]  /*1370*/  UIADD3 UR4, UPT, UPT, UR4, UR5, UR9 ;  /* 0x0000000504047290 */ /* 0x000fe4000fffe009 */
[----:B------:R-:W-:Y:S02]  /*1380*/  UISETP.NE.AND UP1, UPT, UR23, 0x2, UPT ;  /* 0x000000021700788c */ /* 0x000fe4000bf25270 */
[----:B------:R-:W-:Y:S02]  /*1390*/  USEL UR8, UR8, 0x20, UP0 ;  /* 0x0000002008087887 */ /* 0x000fe40008000000 */
[----:B------:R-:W-:Y:S02]  /*13a0*/  USEL UR5, UR10, 0x200, UP0 ;  /* 0x000002000a057887 */ /* 0x000fe40008000000 */
[----:B------:R-:W-:-:S02]  /*13b0*/  UIADD3 UR4, UPT, UPT, UR6, UR7, UR4 ;  /* 0x0000000706047290 */ /* 0x000fc4000fffe004 */
[----:B------:R-:W-:Y:S02]  /*13c0*/  USEL UR13, URZ, 0x40, UP2 ;  /* 0x00000040ff0d7887 */ /* 0x000fe40009000000 */
[----:B------:R-:W-:Y:S02]  /*13d0*/  USEL UR9, UR11, 0x2000, UP0 ;  /* 0x000020000b097887 */ /* 0x000fe40008000000 */
[----:B------:R-:W-:Y:S02]  /*13e0*/  USEL UR7, UR12, 0x4, UP1 ;  /* 0x000000040c077887 */ /* 0x000fe40008800000 */
[----:B------:R-:W-:Y:S02]  /*13f0*/  UIADD3 UR4, UPT, UPT, UR5, UR8, UR4 ;  /* 0x0000000805047290 */ /* 0x000fe4000fffe004 */
[----:B------:R-:W-:Y:S02]  /*1400*/  UISETP.NE.AND UP0, UPT, UR23, 0x3, UPT ;  /* 0x000000031700788c */ /* 0x000fe4000bf05270 */
[----:B------:R-:W-:-:S02]  /*1410*/  USEL UR6, UR13, 0x40, UP1 ;  /* 0x000000400d067887 */ /* 0x000fc40008800000 */
[----:B------:R-:W-:Y:S02]  /*1420*/  USEL UR5, UR14, 0x400, UP1 ;  /* 0x000004000e057887 */ /* 0x000fe40008800000 */
[----:B------:R-:W-:Y:S02]  /*1430*/  UIADD3 UR4, UPT, UPT, UR7, UR9, UR4 ;  /* 0x0000000907047290 */ /* 0x000fe4000fffe004 */
[----:B------:R-:W-:Y:S02]  /*1440*/  USEL UR19, URZ, 0x80, UP2 ;  /* 0x00000080ff137887 */ /* 0x000fe40009000000 */
[----:B------:R-:W-:Y:S02]  /*1450*/  USEL UR9, UR15, 0x4000, UP1 ;  /* 0x000040000f097887 */ /* 0x000fe40008800000 */
[----:B------:R-:W-:Y:S02]  /*1460*/  USEL UR8, UR18, 0x8, UP0 ;  /* 0x0000000812087887 */ /* 0x000fe40008000000 */
[----:B------:R-:W-:-:S02]  /*1470*/  UIADD3 UR4, UPT, UPT, UR5, UR6, UR4 ;  /* 0x0000000605047290 */ /* 0x000fc4000fffe004 */
[----:B------:R-:W-:Y:S02]  /*1480*/  USEL UR7, UR19, 0x80, UP0 ;  /* 0x0000008013077887 */ /* 0x000fe40008000000 */
[----:B------:R-:W-:Y:S02]  /*1490*/  USEL UR6, UR21, 0x800, UP0 ;  /* 0x0000080015067887 */ /* 0x000fe40008000000 */
[----:B------:R-:W-:Y:S02]  /*14a0*/  UIADD3 UR4, UPT, UPT, UR8, UR9, UR4 ;  /* 0x0000000908047290 */ /* 0x000fe4000fffe004 */
[----:B------:R-:W-:Y:S02]  /*14b0*/  USEL UR5, UR22, 0x8000, UP0 ;  /* 0x0000800016057887 */ /* 0x000fe40008000000 */
[----:B------:R-:W-:-:S04]  /*14c0*/  UIADD3 UR4, UPT, UPT, UR6, UR7, UR4 ;  /* 0x0000000706047290 */ /* 0x000fc8000fffe004 */
[----:B------:R-:W-:-:S06]  /*14d0*/  UIADD3 UR4, UPT, UPT, UR4, UR5, URZ ;  /* 0x0000000504047290 */ /* 0x000fcc000fffe0ff */
[----:B------:R-:W-:Y:S02]  /*14e0*/  IMAD.U32 R2, RZ, RZ, UR4 ;  /* 0x00000004ff027e24 */ /* 0x000fe4000f8e00ff */
.L_x_17:
[----:B------:R-:W-:Y:S05]  /*14f0*/  BRA.U !UP5, `(.L_x_18) ;  /* 0x000000010dd47547 */ /* 0x000fea000b800000 */
[----:B------:R-:W1:Y:S01]  /*1500*/  LDCU.128 UR12, c[0x0][0xb10] ;  /* 0x00016200ff0c77ac */ /* 0x000e620008000c00 */
[----:B------:R-:W2:Y:S01]  /*1510*/  LDCU UR6, c[0x0][0x370] ;  /* 0x00006e00ff0677ac */ /* 0x000ea20008000800 */
[----:B------:R-:W3:Y:S01]  /*1520*/  LDCU UR5, c[0x0][0x374] ;  /* 0x00006e80ff0577ac */ /* 0x000ee20008000800 */
[----:B------:R-:W4:Y:S01]  /*1530*/  LDCU UR21, c[0x0][0xb0c] ;  /* 0x00016180ff1577ac */ /* 0x000f220008000800 */
[----:B------:R-:W4:Y:S01]  /*1540*/  LDCU UR4, c[0x0][0xb20] ;  /* 0x00016400ff0477ac */ /* 0x000f220008000800 */
[----:B------:R-:W4:Y:S01]  /*1550*/  LDCU.64 UR8, c[0x0][0xb28] ;  /* 0x00016500ff0877ac */ /* 0x000f220008000a00 */
[----:B-1----:R-:W-:Y:S02]  /*1560*/  UISETP.NE.AND UP0, UPT, UR14, 0x1, UPT ;  /* 0x000000010e00788c */ /* 0x002fe4000bf05270 */
[----:B---3--:R-:W-:Y:S02]  /*1570*/  UIMAD.WIDE.U32 UR10, UR5, UR15, URZ ;  /* 0x0000000f050a72a5 */ /* 0x008fe4000f8e00ff */
[----:B--2---:R-:W-:-:S02]  /*1580*/  UIMAD.WIDE.U32 UR22, UR6, UR12, URZ ;  /* 0x0000000c061672a5 */ /* 0x004fc4000f8e00ff */
[----:B----4-:R-:W-:Y:S02]  /*1590*/  UISETP.NE.AND UP1, UPT, UR21, 0x1, UPT ;  /* 0x000000011500788c */ /* 0x010fe4000bf25270 */
[----:B------:R-:W-:Y:S01]  /*15a0*/  UISETP.NE.AND UP2, UPT, UR28, 0x1, UPT ;  /* 0x000000011c00788c */ /* 0x000fe2000bf45270 */
[----:B------:R-:W-:Y:S02]  /*15b0*/  UMOV UR10, UR11 ;  /* 0x0000000b000a7c82 */ /* 0x000fe40008000000 */
[----:B------:R-:W-:Y:S01]  /*15c0*/  UMOV UR22, UR23 ;  /* 0x0000001700167c82 */ /* 0x000fe20008000000 */
[----:B------:R-:W-:Y:S02]  /*15d0*/  @UP0 USHF.R.U32.HI UR5, URZ, UR4, UR10 ;  /* 0x00000004ff050299 */ /* 0x000fe4000801160a */
[----:B------:R-:W-:Y:S02]  /*15e0*/  UIMAD.WIDE.U32 UR24, UR20, UR15, URZ ;  /* 0x0000000f141872a5 */ /* 0x000fe4000f8e00ff */
[----:B------:R-:W-:-:S02]  /*15f0*/  UIMAD.WIDE.U32 UR10, UR5, UR8, URZ ;  /* 0x00000008050a72a5 */ /* 0x000fc4000f8e00ff */
[----:B------:R-:W-:Y:S02]  /*1600*/  @UP1 USHF.R.U32.HI UR6, URZ, UR13, UR22 ;  /* 0x0000000dff061299 */ /* 0x000fe40008011616 */
[----:B------:R-:W-:Y:S02]  /*1610*/  UIMAD.WIDE.U32 UR18, UR16, UR12, URZ ;  /* 0x0000000c101272a5 */ /* 0x000fe4000f8e00ff */
[----:B------:R-:W-:Y:S01]  /*1620*/  UIMAD.WIDE.U32 UR22, UR6, UR8, URZ ;  /* 0x00000008061672a5 */ /* 0x000fe2000f8e00ff */
[----:B------:R-:W-:Y:S01]  /*1630*/  UMOV UR24, UR25 ;  /* 0x0000001900187c82 */ /* 0x000fe20008000000 */
[----:B------:R-:W-:Y:S01]  /*1640*/  UMOV UR10, UR11 ;  /* 0x0000000b000a7c82 */ /* 0x000fe20008000000 */
[----:B------:R-:W-:Y:S02]  /*1650*/  USHF.R.U32.HI UR24, URZ, UR4, UR24 ;  /* 0x00000004ff187299 */ /* 0x000fe40008011618 */
[----:B------:R-:W-:Y:S02]  /*1660*/  @UP2 USHF.R.U32.HI UR5, URZ, UR9, UR10 ;  /* 0x00000009ff052299 */ /* 0x000fe4000801160a */
[----:B------:R-:W-:Y:S01]  /*1670*/  UMOV UR7, UR23 ;  /* 0x0000001700077c82 */ /* 0x000fe20008000000 */
[----:B------:R-:W-:Y:S01]  /*1680*/  UMOV UR18, UR19 ;  /* 0x0000001300127c82 */ /* 0x000fe20008000000 */
[----:B------:R-:W-:-:S02]  /*1690*/  @UP2 USHF.R.U32.HI UR6, URZ, UR9, UR7 ;  /* 0x00000009ff062299 */ /* 0x000fc40008011607 */
[----:B------:R-:W-:Y:S02]  /*16a0*/  USHF.R.U32.HI UR13, URZ, UR13, UR18 ;  /* 0x0000000dff0d7299 */ /* 0x000fe40008011612 */
[----:B------:R-:W-:Y:S02]  /*16b0*/  USEL UR4, UR20, UR24, !UP0 ;  /* 0x0000001814047287 */ /* 0x000fe4000c000000 */
[----:B------:R-:W-:Y:S02]  /*16c0*/  UIMAD UR7, UR5, UR28, URZ ;  /* 0x0000001c050772a4 */ /* 0x000fe4000f8e02ff */
[----:B------:R-:W-:Y:S02]  /*16d0*/  USEL UR5, UR16, UR13, !UP1 ;  /* 0x0000000d10057287 */ /* 0x000fe4000c800000 */
[----:B------:R-:W-:Y:S02]  /*16e0*/  UIMAD UR12, UR6, UR28, URZ ;  /* 0x0000001c060c72a4 */ /* 0x000fe4000f8e02ff */
[----:B------:R-:W-:-:S02]  /*16f0*/  UISETP.GE.AND UP0, UPT, UR4, UR7, UPT ;  /* 0x000000070400728c */ /* 0x000fc4000bf06270 */
[----:B------:R-:W-:Y:S02]  /*1700*/  UIMAD.WIDE.U32 UR10, UR4, UR8, URZ ;  /* 0x00000008040a72a5 */ /* 0x000fe4000f8e00ff */
[----:B------:R-:W-:Y:S02]  /*1710*/  UISETP.GE.OR UP0, UPT, UR5, UR12, UP0 ;  /* 0x0000000c0500728c */ /* 0x000fe40008706670 */
[----:B------:R-:W-:Y:S02]  /*1720*/  UIMAD.WIDE.U32 UR12, UR5, UR8, URZ ;  /* 0x00000008050c72a5 */ /* 0x000fe4000f8e00ff */
[----:B------:R-:W-:Y:S01]  /*1730*/  UIADD3 UR10, UPT, UPT, -UR4, URZ, URZ ;  /* 0x000000ff040a7290 */ /* 0x000fe2000fffe1ff */
[----:B------:R-:W-:Y:S01]  /*1740*/  UMOV UR8, UR11 ;  /* 0x0000000b00087c82 */ /* 0x000fe20008000000 */
[----:B------:R-:W-:Y:S02]  /*1750*/  UIADD3 UR11, UPT, UPT, -UR5, URZ, URZ ;  /* 0x000000ff050b7290 */ /* 0x000fe4000fffe1ff */
[----:B------:R-:W-:-:S03]  /*1760*/  USHF.R.U32.HI UR8, URZ, UR9, UR8 ;  /* 0x00000009ff087299 */ /* 0x000fc60008011608 */
[----:B------:R-:W-:Y:S01]  /*1770*/  @!UP0 UMOV UR7, UR13 ;  /* 0x0000000d00078c82 */ /* 0x000fe20008000000 */
[----:B------:R-:W-:Y:S02]  /*1780*/  UIMAD UR20, UR14, UR10, UR20 ;  /* 0x0000000a0e1472a4 */ /* 0x000fe4000f8e0214 */
[----:B------:R-:W-:Y:S02]  /*1790*/  USEL UR8, UR4, UR8, !UP2 ;  /* 0x0000000804087287 */ /* 0x000fe4000d000000 */
[----:B------:R-:W-:Y:S02]  /*17a0*/  @!UP0 USHF.R.U32.HI UR7, URZ, UR9, UR7 ;  /* 0x00000009ff078299 */ /* 0x000fe40008011607 */
[----:B------:R-:W-:Y:S02]  /*17b0*/  UIADD3 UR9, UPT, UPT, -UR8, URZ, URZ ;  /* 0x000000ff08097290 */ /* 0x000fe4000fffe1ff */
[----:B------:R-:W-:Y:S02]  /*17c0*/  @!UP0 USEL UR7, UR5, UR7, !UP2 ;  /* 0x0000000705078287 */ /* 0x000fe4000d000000 */
[----:B------:R-:W-:-:S02]  /*17d0*/  UIMAD UR9, UR28, UR9, UR4 ;  /* 0x000000091c0972a4 */ /* 0x000fc4000f8e0204 */
[----:B------:R-:W-:Y:S02]  /*17e0*/  @!UP0 UIADD3 UR8, UPT, UPT, UR8, -UR7, URZ ;  /* 0x8000000708088290 */ /* 0x000fe4000fffe0ff */
[----:B------:R-:W-:Y:S02]  /*17f0*/  @!UP0 UIMAD UR6, UR9, UR6, UR7 ;  /* 0x00000006090682a4 */ /* 0x000fe4000f8e0207 */
[----:B------:R-:W-:Y:S02]  /*1800*/  @!UP0 UIMAD UR4, UR8, UR28, UR5 ;  /* 0x0000001c080482a4 */ /* 0x000fe4000f8e0205 */
[----:B------:R-:W-:Y:S02]  /*1810*/  UIMAD UR16, UR21, UR11, UR16 ;  /* 0x0000000b151072a4 */ /* 0x000fe4000f8e0210 */
[----:B------:R-:W-:Y:S01]  /*1820*/  UIMAD UR20, UR4, UR14, UR20 ;  /* 0x0000000e041472a4 */ /* 0x000fe2000f8e0214 */
[----:B------:R-:W-:Y:S02]  /*1830*/  @!UP0 UMOV UR5, UR6 ;  /* 0x0000000600058c82 */ /* 0x000fe40008000000 */
[----:B------:R-:W-:-:S12]  /*1840*/  UIMAD UR16, UR5, UR21, UR16 ;  /* 0x00000015051072a4 */ /* 0x000fd8000f8e0210 */
.L_x_18:
[----:B------:R-:W-:-:S09]  /*1850*/  UISETP.NE.AND UP0, UPT, UR29, 0x1, UPT ;  /* 0x000000011d00788c */ /* 0x000fd2000bf05270 */
[----:B------:R-:W-:Y:S05]  /*1860*/  BRA.U UP0, `(.L_x_19) ;  /* 0x0000000100447547 */ /* 0x000fea000b800000 */
[----:B------:R-:W1:Y:S01]  /*1870*/  LDCU.128 UR8, c[0x0][0xb10] ;  /* 0x00016200ff0877ac */ /* 0x000e620008000c00 */
[----:B------:R-:W2:Y:S01]  /*1880*/  LDCU UR12, c[0x0][0xb0c] ;  /* 0x00016180ff0c77ac */ /* 0x000ea20008000800 */
[----:B------:R-:W3:Y:S01]  /*1890*/  LDCU UR13, c[0x0][0xb20] ;  /* 0x00016400ff0d77ac */ /* 0x000ee20008000800 */
[----:B-1----:R-:W-:Y:S02]  /*18a0*/  UIMAD.WIDE.U32 UR6, UR16, UR8, URZ ;  /* 0x00000008100672a5 */ /* 0x002fe4000f8e00ff */
[----:B------:R-:W-:Y:S02]  /*18b0*/  UIMAD.WIDE.U32 UR4, UR20, UR11, URZ ;  /* 0x0000000b140472a5 */ /* 0x000fe4000f8e00ff */
[----:B--2---:R-:W-:Y:S02]  /*18c0*/  UISETP.NE.AND UP1, UPT, UR12, 0x1, UPT ;  /* 0x000000010c00788c */ /* 0x004fe4000bf25270 */
[----:B------:R-:W-:Y:S01]  /*18d0*/  UISETP.NE.AND UP0, UPT, UR10, 0x1, UPT ;  /* 0x000000010a00788c */ /* 0x000fe2000bf05270 */
[----:B------:R-:W-:-:S02]  /*18e0*/  UMOV UR6, UR7 ;  /* 0x0000000700067c82 */ /* 0x000fc40008000000 */
[----:B------:R-:W-:Y:S01]  /*18f0*/  UMOV UR4, UR5 ;  /* 0x0000000500047c82 */ /* 0x000fe20008000000 */
[----:B------:R-:W-:Y:S02]  /*1900*/  USHF.R.U32.HI UR6, URZ, UR9, UR6 ;  /* 0x00000009ff067299 */ /* 0x000fe40008011606 */
[----:B---3--:R-:W-:Y:S02]  /*1910*/  USHF.R.U32.HI UR4, URZ, UR13, UR4 ;  /* 0x0000000dff047299 */ /* 0x008fe40008011604 */
[----:B------:R-:W-:Y:S02]  /*1920*/  USEL UR5, UR16, UR6, !UP1 ;  /* 0x0000000610057287 */ /* 0x000fe4000c800000 */
[----:B------:R-:W-:-:S04]  /*1930*/  USEL UR4, UR20, UR4, !UP0 ;  /* 0x0000000414047287 */ /* 0x000fc8000c000000 */
[----:B------:R-:W-:Y:S02]  /*1940*/  UIADD3 UR6, UPT, UPT, UR5, -UR4, URZ ;  /* 0x8000000405067290 */ /* 0x000fe4000fffe0ff */
[----:B------:R-:W-:Y:S02]  /*1950*/  UIADD3 UR4, UPT, UPT, -UR5, UR4, URZ ;  /* 0x0000000405047290 */ /* 0x000fe4000fffe1ff */
[----:B------:R-:W-:Y:S02]  /*1960*/  UIMAD UR20, UR6, UR10, UR20 ;  /* 0x0000000a061472a4 */ /* 0x000fe4000f8e0214 */
[----:B------:R-:W-:-:S12]  /*1970*/  UIMAD UR16, UR4, UR12, UR16 ;  /* 0x0000000c041072a4 */ /* 0x000fd8000f8e0210 */
.L_x_19:
[----:B------:R-:W-:-:S09]  /*1980*/  UISETP.EQ.U32.AND UP0, UPT, UR33, 0x1, UPT ;  /* 0x000000012100788c */ /* 0x000fd2000bf02070 */
[----:B------:R-:W-:Y:S05]  /*1990*/  BRA.U !UP0, `(.L_x_20) ;  /* 0x00000001080c7547 */ /* 0x000fea000b800000 */
[----:B------:R-:W-:Y:S01]  /*19a0*/  UCGABAR_WAIT ;  /* 0x0000000000007dc7 */ /* 0x000fe20008000000 */
[----:B------:R-:W-:Y:S01]  /*19b0*/  CCTL.IVALL ;  /* 0x00000000ff00798f */ /* 0x000fe20002000000 */
[----:B------:R-:W-:Y:S05]  /*19c0*/  BRA `(.L_x_21) ;  /* 0x0000000000047947 */ /* 0x000fea0003800000 */
.L_x_20:
[----:B------:R-:W-:Y:S06]  /*19d0*/  BAR.SYNC.DEFER_BLOCKING 0x0 ;  /* 0x0000000000007b1d */ /* 0x000fec0000010000 */
.L_x_21:
[----:B------:R-:W-:Y:S05]  /*19e0*/  BRA.U UP6, `(.L_x_22) ;  /* 0x0000001106dc7547 */ /* 0x000fea000b800000 */
[----:B------:R-:W1:Y:S01]  /*19f0*/  LDCU UR7, c[0x0][0x38c] ;  /* 0x00007180ff0777ac */ /* 0x000e620008000800 */
[----:B------:R-:W2:Y:S01]  /*1a00*/  S2UR UR8, SR_CgaCtaId ;  /* 0x00000000000879c3 */ /* 0x000ea20000008800 */
[----:B------:R-:W-:Y:S01]  /*1a10*/  PLOP3.LUT P1, PT, PT, PT, UP3, 0x80, 0x8 ;  /* 0x000000000008781c */ /* 0x000fe20003f2f038 */
[----:B------:R-:W-:Y:S01]  /*1a20*/  IMAD.MOV.U32 R12, RZ, RZ, 0x1 ;  /* 0x00000001ff0c7424 */ /* 0x000fe200078e00ff */
[----:B------:R-:W-:Y:S01]  /*1a30*/  UISETP.NE.AND UP0, UPT, UR17, URZ, UPT ;  /* 0x000000ff1100728c */ /* 0x000fe2000bf05270 */
[----:B------:R-:W-:Y:S01]  /*1a40*/  ISETP.EQ.OR P2, PT, R0, RZ, P3 ;  /* 0x000000ff0000720c */ /* 0x000fe20001f42670 */
[----:B------:R-:W-:Y:S01]  /*1a50*/  UMOV UR21, 0x400 ;  /* 0x0000040000157882 */ /* 0x000fe20000000000 */
[----:B------:R-:W-:Y:S01]  /*1a60*/  USHF.L.U32 UR5, UR32, 0x4, URZ ;  /* 0x0000000420057899 */ /* 0x000fe200080006ff */
[----:B------:R-:W-:Y:S01]  /*1a70*/  PLOP3.LUT P1, PT, P1, PT, PT, 0x8, 0x80 ;  /* 0x000000000080781c */ /* 0x000fe20000f2e170 */
[----:B------:R-:W-:Y:S01]  /*1a80*/  USEL UR25, UR53, 0x2, UP0 ;  /* 0x0000000235197887 */ /* 0x000fe20008000000 */
[----:B------:R-:W-:Y:S01]  /*1a90*/  CS2R R10, SRZ ;  /* 0x00000000000a7805 */ /* 0x000fe2000001ff00 */
[----:B------:R-:W-:Y:S01]  /*1aa0*/  IMAD.MOV.U32 R9, RZ, RZ, RZ ;  /* 0x000000ffff097224 */ /* 0x000fe200078e00ff */
[----:B------:R-:W3:Y:S01]  /*1ab0*/  LDCU UR42, c[0x0][0x370] ;  /* 0x00006e00ff2a77ac */ /* 0x000ee20008000800 */
[----:B------:R-:W-:Y:S01]  /*1ac0*/  IMAD.MOV.U32 R8, RZ, RZ, 0x1 ;  /* 0x00000001ff087424 */ /* 0x000fe200078e00ff */
[----:B------:R-:W4:Y:S01]  /*1ad0*/  LDCU.64 UR28, c[0x0][0x348] ;  /* 0x00006900ff1c77ac */ /* 0x000f220008000a00 */
[----:B-1----:R-:W-:-:S02]  /*1ae0*/  UIADD3 UR6, UPT, UPT, UR7, 0x1f, URZ ;  /* 0x0000001f07067890 */ /* 0x002fc4000fffe0ff */
[----:B------:R-:W-:Y:S02]  /*1af0*/  UIADD3 UR48, UPT, UPT, UR7, 0x3e, URZ ;  /* 0x0000003e07307890 */ /* 0x000fe4000fffe0ff */
[----:B------:R-:W-:Y:S02]  /*1b00*/  USHF.R.S32.HI UR4, URZ, 0x1f, UR6 ;  /* 0x0000001fff047899 */ /* 0x000fe40008011406 */
[----:B--2---:R-:W-:Y:S02]  /*1b10*/  ULEA UR21, UR8, UR21, 0x18 ;  /* 0x0000001508157291 */ /* 0x004fe4000f8ec0ff */
[----:B------:R-:W-:Y:S02]  /*1b20*/  ULEA.HI UR4, UR4, UR6, URZ, 0x5 ;  /* 0x0000000604047291 */ /* 0x000fe4000f8f28ff */
[----:B------:R-:W-:Y:S02]  /*1b30*/  UIADD3 UR6, UPT, UPT, UR7, -0x1, URZ ;  /* 0xffffffff07067890 */ /* 0x000fe4000fffe0ff */
[----:B------:R-:W-:-:S02]  /*1b40*/  USHF.R.S32.HI UR44, URZ, 0x5, UR4 ;  /* 0x00000005ff2c7899 */ /* 0x000fc40008011404 */
[----:B------:R-:W-:Y:S02]  /*1b50*/  UISETP.GE.U32.AND UP1, UPT, UR6, -0x3f, UPT ;  /* 0xffffffc10600788c */ /* 0x000fe4000bf26070 */
[----:B------:R-:W-:Y:S02]  /*1b60*/  UISETP.LT.U32.AND UP0, UPT, UR44, 0x4, UPT ;  /* 0x000000042c00788c */ /* 0x000fe4000bf01070 */
[----:B------:R-:W-:Y:S02]  /*1b70*/  ULEA UR38, UR31, UR21, 0x2 ;  /* 0x000000151f267291 */ /* 0x000fe4000f8e10ff */
[----:B------:R-:W-:Y:S02]  /*1b80*/  USEL UR43, UR44, 0x4, UP0 ;  /* 0x000000042c2b7887 */ /* 0x000fe40008000000 */
[----:B------:R-:W-:Y:S02]  /*1b90*/  ULEA UR37, UR30, UR21, 0x2 ;  /* 0x000000151e257291 */ /* 0x000fe4000f8e10ff */
[----:B------:R-:W-:-:S02]  /*1ba0*/  UIADD3 UR24, UPT, UPT, UR43, -0x1, URZ ;  /* 0xffffffff2b187890 */ /* 0x000fc4000fffe0ff */
[----:B------:R-:W-:Y:S01]  /*1bb0*/  @UP1 UIADD3 UR24, UPT, UPT, UR43, URZ, URZ ;  /* 0x000000ff2b181290 */ /* 0x000fe2000fffe0ff */
[----:B------:R-:W1:Y:S01]  /*1bc0*/  LDCU UR41, c[0x0][0x374] ;  /* 0x00006e80ff2977ac */ /* 0x000e620008000800 */
[----:B------:R-:W-:Y:S02]  /*1bd0*/  ULOP3.LUT UR47, UR5, 0x30, URZ, 0xe2, !UPT ;  /* 0x00000030052f7892 */ /* 0x000fe4000f8ee2ff */
[----:B------:R-:W-:Y:S02]  /*1be0*/  UIADD3 UR38, UPT, UPT, UR38, 0x8800, URZ ;  /* 0x0000880026267890 */ /* 0x000fe4000fffe0ff */
[----:B------:R-:W-:Y:S02]  /*1bf0*/  UIADD3 UR37, UPT, UPT, UR37, 0x10800, URZ ;  /* 0x0001080025257890 */ /* 0x000fe4000fffe0ff */
[----:B------:R-:W-:Y:S02]  /*1c00*/  UIADD3 UR46, UPT, UPT, UR44, -UR43, URZ ;  /* 0x8000002b2c2e7290 */ /* 0x000fe4000fffe0ff */
[----:B------:R-:W-:Y:S01]  /*1c10*/  UIADD3 UR24, UPT, UPT, UR24, 0x1, URZ ;  /* 0x0000000118187890 */ /* 0x000fe2000fffe0ff */
[----:B---34-:R-:W-:-:S11]  /*1c20*/  UMOV UR7, URZ ;  /* 0x000000ff00077c82 */ /* 0x018fd60008000000 */
.L_x_42:
[----:B------:R-:W2:Y:S02]  /*1c30*/  S2UR UR4, SR_CgaCtaId ;  /* 0x00000000000479c3 */ /* 0x000ea40000008800 */
[----:B--2---:R-:W-:-:S09]  /*1c40*/  UISETP.NE.AND UP0, UPT, UR4, URZ, UPT ;  /* 0x000000ff0400728c */ /* 0x004fd2000bf05270 */
[----:B-1----:R-:W-:Y:S05]  /*1c50*/  BRA.U UP0, `(.L_x_23) ;  /* 0x0000000100287547 */ /* 0x002fea000b800000 */
[----:B------:R-:W-:Y:S02]  /*1c60*/  LEA R0, R9, UR21, 0x3 ;  /* 0x0000001509007c11 */ /* 0x000fe4000f8e18ff */
[----:B------:R-:W-:-:S04]  /*1c70*/  SHF.L.U32 R3, R8, 0x1f, RZ ;  /* 0x0000001f08037819 */ /* 0x000fc800000006ff */
[----:B------:R-:W2:Y:S02]  /*1c80*/  SYNCS.PHASECHK.TRANS64.TRYWAIT P0, [R0+URZ+0x100], R3 ;  /* 0x00010003000075a7 */ /* 0x000ea400080011ff */
[----:B--2---:R-:W-:Y:S05]  /*1c90*/  @!P0 BRA `(.L_x_24) ;  /* 0x0000008c006c8947 */ /* 0x004fea0003800000 */
.L_x_174:
[----:B------:R3:W-:Y:S01]  /*1ca0*/  SYNCS.ARRIVE.TRANS64.A1T0 RZ, [R0+URZ+0xf0], RZ ;  /* 0x0000f0ff00ff79a7 */ /* 0x0007e200081000ff */
[----:B------:R-:W-:-:S05]  /*1cb0*/  VIADD R9, R9, 0x1 ;  /* 0x0000000109097836 */ /* 0x000fca0000000000 */
[----:B------:R-:W-:-:S04]  /*1cc0*/  ISETP.NE.AND P0, PT, R9, 0x2, PT ;  /* 0x000000020900780c */ /* 0x000fc80003f05270 */
[----:B--2---:R-:W-:Y:S02]  /*1cd0*/  SEL R3, RZ, 0x1, P0 ;  /* 0x00000001ff037807 */ /* 0x004fe40000000000 */
[----:B------:R-:W-:Y:S02]  /*1ce0*/  SEL R9, R9, RZ, P0 ;  /* 0x000000ff09097207 */ /* 0x000fe40000000000 */
[----:B------:R-:W-:-:S07]  /*1cf0*/  LOP3.LUT R8, R8, R3, RZ, 0x3c, !PT ;  /* 0x0000000308087212 */ /* 0x000fce00078e3cff */
.L_x_23:
[----:B------:R-:W-:Y:S01]  /*1d00*/  ULEA UR4, UR7, UR21, 0x3 ;  /* 0x0000001507047291 */ /* 0x000fe2000f8e18ff */
[----:B---3--:R-:W-:Y:S01]  /*1d10*/  SHF.L.U32 R0, R12, 0x1f, RZ ;  /* 0x0000001f0c007819 */ /* 0x008fe200000006ff */
[----:B------:R-:W-:Y:S02]  /*1d20*/  UISETP.GE.U32.AND UP0, UPT, UR48, 0x3f, UPT ;  /* 0x0000003f3000788c */ /* 0x000fe4000bf06070 */
[----:B------:R-:W-:Y:S02]  /*1d30*/  ULEA UR11, UR20, UR49, 0x2 ;  /* 0x00000031140b7291 */ /* 0x000fe4000f8e10ff */
[----:B------:R-:W-:Y:S02]  /*1d40*/  ULEA UR35, UR16, UR47, 0x6 ;  /* 0x0000002f10237291 */ /* 0x000fe4000f8e30ff */
[----:B------:R-:W-:Y:S01]  /*1d50*/  USHF.L.U32 UR11, UR11, 0x6, URZ ;  /* 0x000000060b0b7899 */ /* 0x000fe200080006ff */
[----:B------:R2:W3:Y:S01]  /*1d60*/  SYNCS.PHASECHK.TRANS64.TRYWAIT P0, [UR4+0x20], R0 ;  /* 0x00002000ff0075a7 */ /* 0x0004e20008001104 */
[----:B------:R-:W-:Y:S01]  /*1d70*/  UMOV UR6, URZ ;  /* 0x000000ff00067c82 */ /* 0x000fe20008000000 */
[----:B------:R-:W-:Y:S09]  /*1d80*/  BRA.U !UP0, `(.L_x_25) ;  /* 0x0000000108c87547 */ /* 0x000ff2000b800000 */
[----:B------:R-:W-:Y:S01]  /*1d90*/  UMOV UR13, URZ ;  /* 0x000000ff000d7c82 */ /* 0x000fe20008000000 */
[----:B------:R-:W-:-:S05]  /*1da0*/  UMOV UR4, UR7 ;  /* 0x0000000700047c82 */ /* 0x000fca0008000000 */
.L_x_31:
[----:B------:R-:W-:Y:S01]  /*1db0*/  ULEA UR33, UR4, UR21, 0x3 ;  /* 0x0000001504217291 */ /* 0x000fe2000f8e18ff */
[----:B---3--:R-:W-:Y:S01]  /*1dc0*/  @!P3 MOV R2, 0xa000 ;  /* 0x0000a0000002b802 */ /* 0x008fe20000000f00 */
[----:B-1-3--:R-:W-:Y:S10]  /*1dd0*/  @P0 BRA `(.L_x_26) ;  /* 0x00000000000c0947 */ /* 0x00aff40003800000 */
[----:B------:R-:W-:-:S04]  /*1de0*/  SHF.L.U32 R3, R12, 0x1f, RZ ;  /* 0x0000001f0c037819 */ /* 0x000fc800000006ff */
[----:B------:R-:W3:Y:S02]  /*1df0*/  SYNCS.PHASECHK.TRANS64.TRYWAIT P0, [UR33+0x20], R3 ;  /* 0x00002003ff0075a7 */ /* 0x000ee40008001121 */
[----:B---3--:R-:W-:Y:S05]  /*1e00*/  @!P0 BRA `(.L_x_27) ;  /* 0x0000008c00248947 */ /* 0x008fea0003800000 */
.L_x_26:
[----:B------:R3:W-:Y:S01]  /*1e10*/  @!P3 SYNCS.ARRIVE.TRANS64 RZ, [UR33], R2 ;  /* 0x00000002ffffb9a7 */ /* 0x0007e20008000021 */
[----:B------:R-:W-:-:S04]  /*1e20*/  ULOP3.LUT UR5, UR25, 0x2, URZ, 0xfc, !UPT ;  /* 0x0000000219057892 */ /* 0x000fc8000f8efcff */
[----:B------:R-:W-:-:S09]  /*1e30*/  UISETP.NE.AND UP0, UPT, UR5, 0x2, UPT ;  /* 0x000000020500788c */ /* 0x000fd2000bf05270 */
[----:B------:R-:W-:Y:S05]  /*1e40*/  BRA.U UP0, `(.L_x_28) ;  /* 0x0000000100047547 */ /* 0x000fea000b800000 */
[----:B-1----:R-:W-:Y:S05]  /*1e50*/  BPT.TRAP 0x1 ;  /* 0x000000040000795c */ /* 0x002fea0000300000 */
.L_x_28:
[----:B------:R-:W-:Y:S04]  /*1e60*/  BSSY.RECONVERGENT B0, `(.L_x_29) ;  /* 0x0000003000007945 */ /* 0x000fe80003800200 */
[----:B------:R-:W-:Y:S05]  /*1e70*/  @P2 BRA `(.L_x_30) ;  /* 0x0000000000042947 */ /* 0x000fea0003800000 */
[----:B-1----:R-:W-:Y:S05]  /*1e80*/  BPT.TRAP 0x1 ;  /* 0x000000040000795c */ /* 0x002fea0000300000 */
.L_x_30:
[----:B-1----:R-:W-:Y:S05]  /*1e90*/  BSYNC.RECONVERGENT B0 ;  /* 0x0000000000007941 */ /* 0x002fea0003800200 */
.L_x_29:
[----:B------:R-:W-:Y:S02]  /*1ea0*/  UIADD3 UR5, UPT, UPT, UR4, 0x1, URZ ;  /* 0x0000000104057890 */ /* 0x000fe4000fffe0ff */
[----:B------:R-:W-:Y:S02]  /*1eb0*/  USHF.L.U32 UR34, UR13, 0x5, URZ ;  /* 0x000000050d227899 */ /* 0x000fe400080006ff */
[----:B------:R-:W-:Y:S02]  /*1ec0*/  UISETP.NE.AND UP0, UPT, UR5, 0x4, UPT ;  /* 0x000000040500788c */ /* 0x000fe4000bf05270 */
[----:B------:R-:W-:Y:S02]  /*1ed0*/  UIADD3 UR13, UPT, UPT, UR13, 0x1, URZ ;  /* 0x000000010d0d7890 */ /* 0x000fe4000fffe0ff */
[----:B------:R-:W-:Y:S02]  /*1ee0*/  USEL UR6, URZ, 0x1, UP0 ;  /* 0x00000001ff067887 */ /* 0x000fe40008000000 */
[----:B------:R-:W-:-:S02]  /*1ef0*/  USEL UR7, UR5, URZ, UP0 ;  /* 0x000000ff05077287 */ /* 0x000fc40008000000 */
[----:B------:R-:W-:Y:S02]  /*1f00*/  UIADD3 UR14, UP1, UPT, UR28, 0x80, URZ ;  /* 0x000000801c0e7890 */ /* 0x000fe4000ff3e0ff */
[----:B------:R-:W-:Y:S01]  /*1f10*/  ULEA UR5, UR7, UR21, 0x3 ;  /* 0x0000001507057291 */ /* 0x000fe2000f8e18ff */
[----:B------:R-:W-:Y:S01]  /*1f20*/  LOP3.LUT R12, R12, UR6, RZ, 0x3c, !PT ;  /* 0x000000060c0c7c12 */ /* 0x000fe2000f8e3cff */
[----:B------:R-:W-:Y:S02]  /*1f30*/  ULEA UR6, UR4, UR31, 0xb ;  /* 0x0000001f04067291 */ /* 0x000fe4000f8e58ff */
[----:B------:R-:W-:Y:S01]  /*1f40*/  UIADD3.X UR15, UPT, UPT, URZ, UR29, URZ, UP1, !UPT ;  /* 0x0000001dff0f7290 */ /* 0x000fe20008ffe4ff */
[----:B--2---:R-:W-:Y:S01]  /*1f50*/  SHF.L.U32 R0, R12, 0x1f, RZ ;  /* 0x0000001f0c007819 */ /* 0x004fe200000006ff */
[----:B------:R-:W-:Y:S02]  /*1f60*/  ULEA UR6, UR6, UR21, 0x2 ;  /* 0x0000001506067291 */ /* 0x000fe4000f8e10ff */
[----:B------:R-:W-:Y:S01]  /*1f70*/  UPRMT UR16, URZ, 0x5410, UR27 ;  /* 0x00005410ff107896 */ /* 0x000fe2000800001b */
[----:B------:R4:W1:Y:S01]  /*1f80*/  SYNCS.PHASECHK.TRANS64.TRYWAIT P0, [UR5+0x20], R0 ;  /* 0x00002000ff0075a7 */ /* 0x0008620008001105 */
[----:B------:R-:W-:-:S02]  /*1f90*/  ULEA UR5, UR4, UR30, 0xd ;  /* 0x0000001e04057291 */ /* 0x000fc4000f8e68ff */
[----:B------:R-:W-:Y:S02]  /*1fa0*/  UIADD3 UR4, UP0, UPT, UR28, 0x180, URZ ;  /* 0x000001801c047890 */ /* 0x000fe4000ff1e0ff */
[----:B------:R-:W-:Y:S02]  /*1fb0*/  ULEA UR5, UR5, UR21, 0x2 ;  /* 0x0000001505057291 */ /* 0x000fe4000f8e10ff */
[----:B------:R-:W-:Y:S02]  /*1fc0*/  UIADD3 UR32, UPT, UPT, UR6, 0x8800, URZ ;  /* 0x0000880006207890 */ /* 0x000fe4000fffe0ff */
[----:B------:R-:W-:Y:S02]  /*1fd0*/  UIADD3 UR8, UPT, UPT, UR5, 0x10800, URZ ;  /* 0x0001080005087890 */ /* 0x000fe4000fffe0ff */
[----:B------:R-:W-:Y:S02]  /*1fe0*/  UIADD3.X UR5, UPT, UPT, URZ, UR29, URZ, UP0, !UPT ;  /* 0x0000001dff057290 */ /* 0x000fe400087fe4ff */
[----:B------:R-:W-:-:S02]  /*1ff0*/  UISETP.NE.AND UP0, UPT, UR13, UR24, UPT ;  /* 0x000000180d00728c */ /* 0x000fc4000bf05270 */
[----:B------:R-:W-:Y:S01]  /*2000*/  UPRMT UR6, URZ, 0x5410, UR26 ;  /* 0x00005410ff067896 */ /* 0x000fe2000800001a */
[----:B------:R-:W-:Y:S01]  /*2010*/  UMOV UR18, 0x0 ;  /* 0x0000000000127882 */ /* 0x000fe20000000000 */
[----:B------:R-:W-:Y:S01]  /*2020*/  UMOV UR19, 0x10000000 ;  /* 0x1000000000137882 */ /* 0x000fe20000000000 */
[----:B------:R-:W-:Y:S01]  /*2030*/  UMOV UR12, UR36 ;  /* 0x00000024000c7c82 */ /* 0x000fe20008000000 */
[----:B------:R-:W-:Y:S01]  /*2040*/  UMOV UR9, UR33 ;  /* 0x0000002100097c82 */ /* 0x000fe20008000000 */
[----:B------:R-:W-:Y:S01]  /*2050*/  UMOV UR10, UR34 ;  /* 0x00000022000a7c82 */ /* 0x000fe20008000000 */
[----:B------:R-:W-:Y:S03]  /*2060*/  UTMALDG.3D.MULTICAST [UR32], [UR14], UR16, desc[UR18] ;  /* 0x000012200e0073b4 */ /* 0x000fe60008011810 */
[----:B------:R2:W-:Y:S02]  /*2070*/  UTMALDG.3D.MULTICAST [UR8], [UR4], UR6, desc[UR18] ;  /* 0x00001208040073b4 */ /* 0x0005e40008011806 */
[----:B--2---:R-:W-:Y:S01]  /*2080*/  UMOV UR6, UR24 ;  /* 0x0000001800067c82 */ /* 0x004fe20008000000 */
[----:B------:R-:W-:Y:S01]  /*2090*/  UMOV UR4, UR7 ;  /* 0x0000000700047c82 */ /* 0x000fe20008000000 */
[----:B----4-:R-:W-:Y:S05]  /*20a0*/  BRA.U UP0, `(.L_x_31) ;  /* 0xfffffffd00407547 */ /* 0x010fea000b83ffff */
.L_x_25:
[----:B------:R-:W-:Y:S01]  /*20b0*/  ULEA UR4, UR7, UR21, 0x3 ;  /* 0x0000001507047291 */ /* 0x000fe2000f8e18ff */
[----:B--2---:R-:W-:Y:S01]  /*20c0*/  SHF.L.U32 R0, R12, 0x1f, RZ ;  /* 0x0000001f0c007819 */ /* 0x004fe200000006ff */
[----:B------:R-:W-:Y:S01]  /*20d0*/  @!P1 SYNCS.ARRIVE.TRANS64.A1T0 RZ, [UR21+0x88], RZ ;  /* 0x000088ffffff99a7 */ /* 0x000fe20008100015 */
[----:B------:R-:W-:-:S06]  /*20e0*/  UISETP.GT.AND UP0, UPT, UR44, UR43, UPT ;  /* 0x0000002b2c00728c */ /* 0x000fcc000bf04270 */
[----:B-1-3--:R1:W2:Y:S03]  /*20f0*/  SYNCS.PHASECHK.TRANS64.TRYWAIT P0, [UR4+0x20], R0 ;  /* 0x00002000ff0075a7 */ /* 0x00a2a60008001104 */
[----:B------:R-:W-:Y:S05]  /*2100*/  BRA.U !UP0, `(.L_x_32) ;  /* 0x0000000108bc7547 */ /* 0x000fea000b800000 */
[----:B------:R-:W-:Y:S01]  /*2110*/  UIADD3 UR13, UPT, UPT, UR46, UR6, URZ ;  /* 0x000000062e0d7290 */ /* 0x000fe2000fffe0ff */
[----:B------:R-:W-:-:S11]  /*2120*/  UMOV UR4, UR7 ;  /* 0x0000000700047c82 */ /* 0x000fd60008000000 */
.L_x_38:
[----:B------:R-:W-:Y:S01]  /*2130*/  ULEA UR17, UR4, UR21, 0x3 ;  /* 0x0000001504117291 */ /* 0x000fe2000f8e18ff */
[----:B--2---:R-:W-:Y:S01]  /*2140*/  @!P3 MOV R2, 0xa000 ;  /* 0x0000a0000002b802 */ /* 0x004fe20000000f00 */
[----:B--2-4-:R-:W-:Y:S10]  /*2150*/  @P0 BRA `(.L_x_33) ;  /* 0x00000000000c0947 */ /* 0x014ff40003800000 */
[----:B------:R-:W-:-:S04]  /*2160*/  SHF.L.U32 R3, R12, 0x1f, RZ ;  /* 0x0000001f0c037819 */ /* 0x000fc800000006ff */
[----:B------:R-:W2:Y:S02]  /*2170*/  SYNCS.PHASECHK.TRANS64.TRYWAIT P0, [UR17+0x20], R3 ;  /* 0x00002003ff0075a7 */ /* 0x000ea40008001111 */
[----:B--2---:R-:W-:Y:S05]  /*2180*/  @!P0 BRA `(.L_x_34) ;  /* 0x00000088005c8947 */ /* 0x004fea0003800000 */
.L_x_33:
[----:B------:R2:W-:Y:S01]  /*2190*/  @!P3 SYNCS.ARRIVE.TRANS64 RZ, [UR17], R2 ;  /* 0x00000002ffffb9a7 */ /* 0x0005e20008000011 */
[----:B------:R-:W-:-:S04]  /*21a0*/  ULOP3.LUT UR5, UR25, 0x2, URZ, 0xfc, !UPT ;  /* 0x0000000219057892 */ /* 0x000fc8000f8efcff */
[----:B------:R-:W-:-:S09]  /*21b0*/  UISETP.NE.AND UP0, UPT, UR5, 0x2, UPT ;  /* 0x000000020500788c */ /* 0x000fd2000bf05270 */
[----:B------:R-:W-:Y:S05]  /*21c0*/  BRA.U UP0, `(.L_x_35) ;  /* 0x0000000100047547 */ /* 0x000fea000b800000 */
[----:B------:R-:W-:Y:S05]  /*21d0*/  BPT.TRAP 0x1 ;  /* 0x000000040000795c */ /* 0x000fea0000300000 */
.L_x_35:
[----:B------:R-:W-:Y:S04]  /*21e0*/  BSSY.RECONVERGENT B0, `(.L_x_36) ;  /* 0x0000003000007945 */ /* 0x000fe80003800200 */
[----:B------:R-:W-:Y:S05]  /*21f0*/  @P2 BRA `(.L_x_37) ;  /* 0x0000000000042947 */ /* 0x000fea0003800000 */
[----:B------:R-:W-:Y:S05]  /*2200*/  BPT.TRAP 0x1 ;  /* 0x000000040000795c */ /* 0x000fea0000300000 */
.L_x_37:
[----:B------:R-:W-:Y:S05]  /*2210*/  BSYNC.RECONVERGENT B0 ;  /* 0x0000000000007941 */ /* 0x000fea0003800200 */
.L_x_36:
[----:B------:R-:W-:Y:S02]  /*2220*/  UIADD3 UR5, UPT, UPT, UR4, 0x1, URZ ;  /* 0x0000000104057890 */ /* 0x000fe4000fffe0ff */
[----:B------:R-:W-:Y:S02]  /*2230*/  UIADD3 UR14, UP1, UPT, UR28, 0x80, URZ ;  /* 0x000000801c0e7890 */ /* 0x000fe4000ff3e0ff */
[----:B------:R-:W-:Y:S02]  /*2240*/  UISETP.NE.AND UP0, UPT, UR5, 0x4, UPT ;  /* 0x000000040500788c */ /* 0x000fe4000bf05270 */
[----:B------:R-:W-:Y:S02]  /*2250*/  ULEA UR16, UR4, UR38, 0xd ;  /* 0x0000002604107291 */ /* 0x000fe4000f8e68ff */
[----:B------:R-:W-:Y:S02]  /*2260*/  USEL UR8, URZ, 0x1, UP0 ;  /* 0x00000001ff087887 */ /* 0x000fe40008000000 */
[----:B------:R-:W-:-:S02]  /*2270*/  USEL UR7, UR5, URZ, UP0 ;  /* 0x000000ff05077287 */ /* 0x000fc40008000000 */
[----:B------:R-:W-:Y:S02]  /*2280*/  UIADD3 UR22, UP0, UPT, UR28, 0x180, URZ ;  /* 0x000001801c167890 */ /* 0x000fe4000ff1e0ff */
[----:B------:R-:W-:Y:S01]  /*2290*/  ULEA UR5, UR7, UR21, 0x3 ;  /* 0x0000001507057291 */ /* 0x000fe2000f8e18ff */
[----:B------:R-:W-:Y:S01]  /*22a0*/  LOP3.LUT R12, R12, UR8, RZ, 0x3c, !PT ;  /* 0x000000080c0c7c12 */ /* 0x000fe2000f8e3cff */
[----:B------:R-:W-:Y:S02]  /*22b0*/  ULEA UR8, UR4, UR37, 0xf ;  /* 0x0000002504087291 */ /* 0x000fe4000f8e78ff */
[----:B------:R-:W-:Y:S01]  /*22c0*/  USHF.L.U32 UR18, UR6, 0x5, URZ ;  /* 0x0000000506127899 */ /* 0x000fe200080006ff */
[----:B-1----:R-:W-:Y:S01]  /*22d0*/  SHF.L.U32 R0, R12, 0x1f, RZ ;  /* 0x0000001f0c007819 */ /* 0x002fe200000006ff */
[----:B------:R-:W-:Y:S02]  /*22e0*/  UPRMT UR4, URZ, 0x5410, UR27 ;  /* 0x00005410ff047896 */ /* 0x000fe4000800001b */
[----:B------:R-:W-:Y:S01]  /*22f0*/  UIADD3.X UR15, UPT, UPT, URZ, UR29, URZ, UP1, !UPT ;  /* 0x0000001dff0f7290 */ /* 0x000fe20008ffe4ff */
[----:B------:R3:W4:Y:S01]  /*2300*/  SYNCS.PHASECHK.TRANS64.TRYWAIT P0, [UR5+0x20], R0 ;  /* 0x00002000ff0075a7 */ /* 0x0007220008001105 */
[----:B------:R-:W-:-:S02]  /*2310*/  UPRMT UR5, URZ, 0x5410, UR26 ;  /* 0x00005410ff057896 */ /* 0x000fc4000800001a */
[----:B------:R-:W-:Y:S01]  /*2320*/  UIADD3.X UR23, UPT, UPT, URZ, UR29, URZ, UP0, !UPT ;  /* 0x0000001dff177290 */ /* 0x000fe200087fe4ff */
[----:B------:R-:W-:Y:S01]  /*2330*/  UMOV UR32, 0x0 ;  /* 0x0000000000207882 */ /* 0x000fe20000000000 */
[----:B------:R-:W-:Y:S01]  /*2340*/  UMOV UR33, 0x10000000 ;  /* 0x1000000000217882 */ /* 0x000fe20000000000 */
[----:B------:R-:W-:Y:S01]  /*2350*/  UMOV UR19, UR35 ;  /* 0x0000002300137c82 */ /* 0x000fe20008000000 */
[----:B------:R-:W-:Y:S01]  /*2360*/  UMOV UR20, UR36 ;  /* 0x0000002400147c82 */ /* 0x000fe20008000000 */
[----:B------:R-:W-:Y:S01]  /*2370*/  UMOV UR12, UR36 ;  /* 0x00000024000c7c82 */ /* 0x000fe20008000000 */
[----:B------:R-:W-:Y:S01]  /*2380*/  UMOV UR9, UR17 ;  /* 0x0000001100097c82 */ /* 0x000fe20008000000 */
[----:B------:R-:W-:Y:S01]  /*2390*/  UMOV UR10, UR18 ;  /* 0x00000012000a7c82 */ /* 0x000fe20008000000 */
[----:B------:R1:W-:Y:S01]  /*23a0*/  UTMALDG.3D.MULTICAST [UR16], [UR14], UR4, desc[UR32] ;  /* 0x000020100e0073b4 */ /* 0x0003e20008011804 */
[----:B------:R-:W-:-:S04]  /*23b0*/  UIADD3 UR6, UPT, UPT, UR6, 0x1, URZ ;  /* 0x0000000106067890 */ /* 0x000fc8000fffe0ff */
[----:B------:R-:W-:Y:S01]  /*23c0*/  UISETP.NE.AND UP0, UPT, UR6, UR13, UPT ;  /* 0x0000000d0600728c */ /* 0x000fe2000bf05270 */
[----:B------:R3:W-:Y:S01]  /*23d0*/  UTMALDG.3D.MULTICAST [UR8], [UR22], UR5, desc[UR32] ;  /* 0x00002008160073b4 */ /* 0x0007e20008011805 */
[----:B-1----:R-:W-:-:S07]  /*23e0*/  UMOV UR4, UR7 ;  /* 0x0000000700047c82 */ /* 0x002fce0008000000 */
[----:B---3--:R-:W-:Y:S05]  /*23f0*/  BRA.U UP0, `(.L_x_38) ;  /* 0xfffffffd004c7547 */ /* 0x008fea000b83ffff */
.L_x_32:
[C---:B------:R-:W-:Y:S01]  /*2400*/  LEA R3, R11.reuse, UR21, 0x3 ;  /* 0x000000150b037c11 */ /* 0x040fe2000f8e18ff */
[----:B------:R-:W-:Y:S01]  /*2410*/  NOP ;  /* 0x0000000000007918 */ /* 0x000fe20000000000 */
[----:B-1----:R-:W-:Y:S02]  /*2420*/  SHF.L.U32 R0, R10, 0x1f, RZ ;  /* 0x0000001f0a007819 */ /* 0x002fe400000006ff */
[----:B------:R-:W-:Y:S02]  /*2430*/  LEA R5, R11, UR21, 0x4 ;  /* 0x000000150b057c11 */ /* 0x000fe4000f8e20ff */
[----:B--2-4-:R-:W1:Y:S02]  /*2440*/  SYNCS.PHASECHK.TRANS64.TRYWAIT P0, [R3+URZ+0x90], R0 ;  /* 0x00009000030075a7 */ /* 0x014e6400080011ff */
[----:B-1----:R-:W-:Y:S05]  /*2450*/  @!P0 BRA `(.L_x_39) ;  /* 0x0000008400c08947 */ /* 0x002fea0003800000 */
.L_x_177:
[----:B------:R-:W2:Y:S01]  /*2460*/  LDS.128 R4, [R5+0x120] ;  /* 0x0001200005047984 */ /* 0x000ea20000000c00 */
[----:B------:R-:W-:Y:S01]  /*2470*/  UISETP.GE.AND UP0, UPT, UR45, 0x1, UPT ;  /* 0x000000012d00788c */ /* 0x000fe2000bf06270 */
[----:B------:R-:W-:Y:S01]  /*2480*/  @!PT LDS RZ, [RZ] ;  /* 0x00000000fffff984 */ /* 0x000fe20000000800 */
[----:B------:R-:W-:Y:S01]  /*2490*/  @!PT LDS RZ, [RZ] ;  /* 0x00000000fffff984 */ /* 0x000fe20000000800 */
[----:B------:R-:W-:Y:S01]  /*24a0*/  @!PT LDS RZ, [RZ] ;  /* 0x00000000fffff984 */ /* 0x000fe20000000800 */
[----:B------:R-:W-:Y:S01]  /*24b0*/  @!PT LDS RZ, [RZ] ;  /* 0x00000000fffff984 */ /* 0x000fe20000000800 */
[----:B------:R3:W-:Y:S06]  /*24c0*/  MEMBAR.ALL.CTA ;  /* 0x0000000000007992 */ /* 0x0007ec0000008000 */
[----:B---3--:R-:W3:Y:S01]  /*24d0*/  FENCE.VIEW.ASYNC.S ;  /* 0x00000000000073c6 */ /* 0x008ee20000000000 */
[----:B--2---:R-:W-:-:S13]  /*24e0*/  LOP3.LUT P0, RZ, R6, 0x1, RZ, 0xc0, !PT ;  /* 0x0000000106ff7812 */ /* 0x004fda000780c0ff */
[----:B---3--:R-:W-:Y:S01]  /*24f0*/  VOTEU.ANY UP1, P0 ;  /* 0x0000000000ff7886 */ /* 0x008fe20000020100 */
[----:B------:R-:W-:-:S13]  /*2500*/  PLOP3.LUT P0, PT, PT, PT, UP1, 0x80, 0x8 ;  /* 0x000000000008781c */ /* 0x000fda0003f0f018 */
[----:B-1----:R-:W-:Y:S02]  /*2510*/  @P0 LOP3.LUT R0, R5, 0xffff, RZ, 0xc0, !PT ;  /* 0x0000ffff05000812 */ /* 0x002fe400078ec0ff */
[----:B------:R-:W-:Y:S02]  /*2520*/  @P0 MOV R2, R4 ;  /* 0x0000000400020202 */ /* 0x000fe40000000f00 */
[----:B------:R-:W-:Y:S01]  /*2530*/  @P0 R2UR UR5, R0 ;  /* 0x00000000000502ca */ /* 0x000fe200000e0000 */
[----:B------:R-:W-:Y:S01]  /*2540*/  VIADD R0, R3, 0xa0 ;  /* 0x000000a003007836 */ /* 0x000fe20000000000 */
[----:B------:R-:W-:Y:S02]  /*2550*/  @P0 SHF.R.U32.HI R4, RZ, 0x10, R5 ;  /* 0x00000010ff040819 */ /* 0x000fe40000011605 */
[----:B------:R-:W-:Y:S02]  /*2560*/  @P0 R2UR UR6, R2 ;  /* 0x00000000020602ca */ /* 0x000fe400000e0000 */
[----:B------:R-:W-:-:S02]  /*2570*/  PRMT R0, RZ, 0x654, R0 ;  /* 0x00000654ff007816 */ /* 0x000fc40000000000 */
[----:B------:R-:W-:Y:S02]  /*2580*/  @P0 R2UR UR4, R4 ;  /* 0x00000000040402ca */ /* 0x000fe400000e0000 */
[----:B------:R1:W-:Y:S03]  /*2590*/  SYNCS.ARRIVE.TRANS64.RED.A1T0 RZ, [R0+URZ], RZ ;  /* 0x000000ff00ff79a7 */ /* 0x0003e600081004ff */
[----:B------:R-:W-:-:S04]  /*25a0*/  @UP1 UMOV UR39, UR5 ;  /* 0x0000000500271c82 */ /* 0x000fc80008000000 */
[----:B------:R-:W-:-:S04]  /*25b0*/  @UP1 UMOV UR40, UR6 ;  /* 0x0000000600281c82 */ /* 0x000fc80008000000 */
[----:B------:R-:W-:Y:S01]  /*25c0*/  @UP1 UMOV UR36, UR4 ;  /* 0x0000000400241c82 */ /* 0x000fe20008000000 */
[----:B------:R-:W-:Y:S05]  /*25d0*/  BRA.U !UP0, `(.L_x_40) ;  /* 0x0000000108d47547 */ /* 0x000fea000b800000 */
[----:B------:R-:W2:Y:S01]  /*25e0*/  LDCU.128 UR12, c[0x0][0xb10] ;  /* 0x00016200ff0c77ac */ /* 0x000ea20008000c00 */
[----:B------:R-:W3:Y:S01]  /*25f0*/  LDCU UR22, c[0x0][0xb20] ;  /* 0x00016400ff1677ac */ /* 0x000ee20008000800 */
[----:B------:R-:W4:Y:S01]  /*2600*/  LDCU UR20, c[0x0][0xb0c] ;  /* 0x00016180ff1477ac */ /* 0x000f220008000800 */
[----:B------:R-:W1:Y:S01]  /*2610*/  LDCU.64 UR8, c[0x0][0xb28] ;  /* 0x00016500ff0877ac */ /* 0x000e620008000a00 */
[----:B------:R-:W-:Y:S02]  /*2620*/  UISETP.NE.AND UP3, UPT, UR45, 0x1, UPT ;  /* 0x000000012d00788c */ /* 0x000fe4000bf65270 */
[----:B--2---:R-:W-:Y:S02]  /*2630*/  UIMAD.WIDE.U32 UR10, UR41, UR15, URZ ;  /* 0x0000000f290a72a5 */ /* 0x004fe4000f8e00ff */
[----:B------:R-:W-:Y:S02]  /*2640*/  UIMAD.WIDE.U32 UR4, UR42, UR12, URZ ;  /* 0x0000000c2a0472a5 */ /* 0x000fe4000f8e00ff */
[----:B------:R-:W-:-:S02]  /*2650*/  UISETP.NE.AND UP0, UPT, UR14, 0x1, UPT ;  /* 0x000000010e00788c */ /* 0x000fc4000bf05270 */
[----:B------:R-:W-:Y:S01]  /*2660*/  UIMAD.WIDE.U32 UR18, UR39, UR15, URZ ;  /* 0x0000000f271272a5 */ /* 0x000fe2000f8e00ff */
[----:B------:R-:W-:Y:S02]  /*2670*/  UMOV UR10, UR11 ;  /* 0x0000000b000a7c82 */ /* 0x000fe40008000000 */
[----:B------:R-:W-:Y:S01]  /*2680*/  UMOV UR4, UR5 ;  /* 0x0000000500047c82 */ /* 0x000fe20008000000 */
[----:B---3--:R-:W-:Y:S02]  /*2690*/  USHF.R.U32.HI UR10, URZ, UR22, UR10 ;  /* 0x00000016ff0a7299 */ /* 0x008fe4000801160a */
[----:B----4-:R-:W-:Y:S02]  /*26a0*/  UISETP.NE.AND UP2, UPT, UR20, 0x1, UPT ;  /* 0x000000011400788c */ /* 0x010fe4000bf45270 */
[----:B------:R-:W-:Y:S02]  /*26b0*/  USHF.R.U32.HI UR4, URZ, UR13, UR4 ;  /* 0x0000000dff047299 */ /* 0x000fe40008011604 */
[----:B------:R-:W-:-:S02]  /*26c0*/  USEL UR5, UR41, UR10, !UP0 ;  /* 0x0000000a29057287 */ /* 0x000fc4000c000000 */
[----:B------:R-:W-:Y:S02]  /*26d0*/  USEL UR6, UR42, UR4, !UP2 ;  /* 0x000000042a067287 */ /* 0x000fe4000d000000 */
[----:B-1----:R-:W-:Y:S01]  /*26e0*/  UIMAD.WIDE.U32 UR10, UR5, UR8, URZ ;  /* 0x00000008050a72a5 */ /* 0x002fe2000f8e00ff */
[----:B------:R-:W-:Y:S01]  /*26f0*/  UMOV UR4, UR19 ;  /* 0x0000001300047c82 */ /* 0x000fe20008000000 */
[----:B------:R-:W-:Y:S02]  /*2700*/  UIMAD.WIDE.U32 UR16, UR40, UR12, URZ ;  /* 0x0000000c281072a5 */ /* 0x000fe4000f8e00ff */
[----:B------:R-:W-:-:S03]  /*2710*/  UIMAD.WIDE.U32 UR18, UR6, UR8, URZ ;  /* 0x00000008061272a5 */ /* 0x000fc6000f8e00ff */
[----:B------:R-:W-:Y:S01]  /*2720*/  UMOV UR10, UR11 ;  /* 0x0000000b000a7c82 */ /* 0x000fe20008000000 */
[----:B------:R-:W-:Y:S02]  /*2730*/  USHF.R.U32.HI UR4, URZ, UR22, UR4 ;  /* 0x00000016ff047299 */ /* 0x000fe40008011604 */
[----:B------:R-:W-:Y:S01]  /*2740*/  @UP3 USHF.R.U32.HI UR5, URZ, UR9, UR10 ;  /* 0x00000009ff053299 */ /* 0x000fe2000801160a */
[----:B------:R-:W-:Y:S01]  /*2750*/  UMOV UR16, UR17 ;  /* 0x0000001100107c82 */ /* 0x000fe20008000000 */
[----:B------:R-:W-:Y:S01]  /*2760*/  UMOV UR18, UR19 ;  /* 0x0000001300127c82 */ /* 0x000fe20008000000 */
[----:B------:R-:W-:Y:S02]  /*2770*/  USHF.R.U32.HI UR13, URZ, UR13, UR16 ;  /* 0x0000000dff0d7299 */ /* 0x000fe40008011610 */
[----:B------:R-:W-:Y:S02]  /*2780*/  USEL UR4, UR39, UR4, !UP0 ;  /* 0x0000000427047287 */ /* 0x000fe4000c000000 */
[----:B------:R-:W-:-:S02]  /*2790*/  @UP3 USHF.R.U32.HI UR6, URZ, UR9, UR18 ;  /* 0x00000009ff063299 */ /* 0x000fc40008011612 */
[----:B------:R-:W-:Y:S02]  /*27a0*/  UIMAD UR10, UR45, UR5, URZ ;  /* 0x000000052d0a72a4 */ /* 0x000fe4000f8e02ff */
[----:B------:R-:W-:Y:S02]  /*27b0*/  USEL UR5, UR40, UR13, !UP2 ;  /* 0x0000000d28057287 */ /* 0x000fe4000d000000 */
[----:B------:R-:W-:Y:S02]  /*27c0*/  UIMAD UR12, UR45, UR6, URZ ;  /* 0x000000062d0c72a4 */ /* 0x000fe4000f8e02ff */
[----:B------:R-:W-:Y:S02]  /*27d0*/  UISETP.GE.AND UP0, UPT, UR4, UR10, UPT ;  /* 0x0000000a0400728c */ /* 0x000fe4000bf06270 */
[----:B------:R-:W-:Y:S02]  /*27e0*/  UIMAD.WIDE.U32 UR10, UR4, UR8, URZ ;  /* 0x00000008040a72a5 */ /* 0x000fe4000f8e00ff */
[----:B------:R-:W-:-:S02]  /*27f0*/  UISETP.GE.OR UP0, UPT, UR5, UR12, UP0 ;  /* 0x0000000c0500728c */ /* 0x000fc40008706670 */
        /* <DEDUP_REMOVED lines=19> */
.L_x_40:
[----:B------:R-:W2:Y:S02]  /*2930*/  LDCU UR4, c[0x0][0xb30] ;  /* 0x00016600ff0477ac */ /* 0x000ea40008000800 */
[----:B--2---:R-:W-:-:S09]  /*2940*/  UISETP.NE.AND UP0, UPT, UR4, 0x1, UPT ;  /* 0x000000010400788c */ /* 0x004fd2000bf05270 */
[----:B------:R-:W-:Y:S05]  /*2950*/  BRA.U UP0, `(.L_x_41) ;  /* 0x0000000100447547 */ /* 0x000fea000b800000 */
[----:B------:R-:W2:Y:S01]  /*2960*/  LDCU.128 UR12, c[0x0][0xb10] ;  /* 0x00016200ff0c77ac */ /* 0x000ea20008000c00 */
[----:B------:R-:W3:Y:S01]  /*2970*/  LDCU UR10, c[0x0][0xb0c] ;  /* 0x00016180ff0a77ac */ /* 0x000ee20008000800 */
[----:B------:R-:W4:Y:S01]  /*2980*/  LDCU UR6, c[0x0][0xb20] ;  /* 0x00016400ff0677ac */ /* 0x000f220008000800 */
[----:B--2---:R-:W-:Y:S02]  /*2990*/  UIMAD.WIDE.U32 UR8, UR40, UR12, URZ ;  /* 0x0000000c280872a5 */ /* 0x004fe4000f8e00ff */
[----:B------:R-:W-:Y:S02]  /*29a0*/  UIMAD.WIDE.U32 UR4, UR39, UR15, URZ ;  /* 0x0000000f270472a5 */ /* 0x000fe4000f8e00ff */
[----:B---3--:R-:W-:Y:S02]  /*29b0*/  UISETP.NE.AND UP2, UPT, UR10, 0x1, UPT ;  /* 0x000000010a00788c */ /* 0x008fe4000bf45270 */
[----:B------:R-:W-:Y:S01]  /*29c0*/  UISETP.NE.AND UP0, UPT, UR14, 0x1, UPT ;  /* 0x000000010e00788c */ /* 0x000fe2000bf05270 */
[----:B------:R-:W-:-:S02]  /*29d0*/  UMOV UR8, UR9 ;  /* 0x0000000900087c82 */ /* 0x000fc40008000000 */
[----:B------:R-:W-:Y:S01]  /*29e0*/  UMOV UR4, UR5 ;  /* 0x0000000500047c82 */ /* 0x000fe20008000000 */
[----:B------:R-:W-:Y:S02]  /*29f0*/  USHF.R.U32.HI UR13, URZ, UR13, UR8 ;  /* 0x0000000dff0d7299 */ /* 0x000fe40008011608 */
[----:B----4-:R-:W-:Y:S02]  /*2a00*/  USHF.R.U32.HI UR4, URZ, UR6, UR4 ;  /* 0x00000006ff047299 */ /* 0x010fe40008011604 */
[----:B------:R-:W-:Y:S02]  /*2a10*/  USEL UR5, UR40, UR13, !UP2 ;  /* 0x0000000d28057287 */ /* 0x000fe4000d000000 */
[----:B------:R-:W-:-:S04]  /*2a20*/  USEL UR4, UR39, UR4, !UP0 ;  /* 0x0000000427047287 */ /* 0x000fc8000c000000 */
[----:B------:R-:W-:Y:S02]  /*2a30*/  UIADD3 UR6, UPT, UPT, UR5, -UR4, URZ ;  /* 0x8000000405067290 */ /* 0x000fe4000fffe0ff */
[----:B------:R-:W-:Y:S02]  /*2a40*/  UIADD3 UR4, UPT, UPT, -UR5, UR4, URZ ;  /* 0x0000000405047290 */ /* 0x000fe4000fffe1ff */
[----:B------:R-:W-:Y:S02]  /*2a50*/  UIMAD UR39, UR6, UR14, UR39 ;  /* 0x0000000e062772a4 */ /* 0x000fe4000f8e0227 */
[----:B------:R-:W-:-:S12]  /*2a60*/  UIMAD UR40, UR4, UR10, UR40 ;  /* 0x0000000a042872a4 */ /* 0x000fd8000f8e0228 */
.L_x_41:
[----:B------:R-:W-:Y:S01]  /*2a70*/  VIADD R11, R11, 0x1 ;  /* 0x000000010b0b7836 */ /* 0x000fe20000000000 */
[----:B------:R-:W-:Y:S02]  /*2a80*/  R2UR UR5, R71 ;  /* 0x00000000470572ca */ /* 0x000fe400000e0000 */
[----:B------:R-:W-:Y:S02]  /*2a90*/  R2UR UR4, R70 ;  /* 0x00000000460472ca */ /* 0x000fe400000e0000 */
[C---:B------:R-:W-:Y:S02]  /*2aa0*/  ISETP.NE.AND P0, PT, R11.reuse, 0x2, PT ;  /* 0x000000020b00780c */ /* 0x040fe40003f05270 */
[----:B------:R-:W-:Y:S02]  /*2ab0*/  PLOP3.LUT P1, PT, PT, PT, PT, 0x80, 0x8 ;  /* 0x000000000008781c */ /* 0x000fe40003f2f070 */
[----:B------:R-:W-:Y:S02]  /*2ac0*/  SEL R3, RZ, 0x1, P0 ;  /* 0x00000001ff037807 */ /* 0x000fe40000000000 */
[----:B------:R-:W-:-:S02]  /*2ad0*/  SEL R11, R11, RZ, P0 ;  /* 0x000000ff0b0b7207 */ /* 0x000fc40000000000 */
[----:B------:R-:W-:Y:S01]  /*2ae0*/  LOP3.LUT R10, R10, R3, RZ, 0x3c, !PT ;  /* 0x000000030a0a7212 */ /* 0x000fe200078e3cff */
[----:B------:R-:W-:Y:S02]  /*2af0*/  UIADD3 UR16, UPT, UPT, UR40, UR5, URZ ;  /* 0x0000000528107290 */ /* 0x000fe4000fffe0ff */
[----:B------:R-:W-:Y:S01]  /*2b00*/  UIADD3 UR20, UPT, UPT, UR39, UR4, URZ ;  /* 0x0000000427147290 */ /* 0x000fe2000fffe0ff */
[----:B------:R-:W-:Y:S11]  /*2b10*/  BRA.U UP1, `(.L_x_42) ;  /* 0xfffffff101447547 */ /* 0x000ff6000b83ffff */
[----:B------:R-:W-:Y:S01]  /*2b20*/  UIADD3 UR21, UPT, UPT, UR21, 0x20, URZ ;  /* 0x0000002015157890 */ /* 0x000fe2000fffe0ff */
[----:B------:R-:W-:-:S03]  /*2b30*/  SHF.L.U32 R3, R12, 0x1f, RZ ;  /* 0x0000001f0c037819 */ /* 0x000fc600000006ff */
[----:B------:R-:W-:-:S09]  /*2b40*/  ULEA UR4, UR7, UR21, 0x3 ;  /* 0x0000001507047291 */ /* 0x000fd2000f8e18ff */
[----:B------:R-:W2:Y:S02]  /*2b50*/  SYNCS.PHASECHK.TRANS64.TRYWAIT P0, [UR4], R3 ;  /* 0x00000003ff0075a7 */ /* 0x000ea40008001104 */
[----:B--2---:R-:W-:Y:S05]  /*2b60*/  @!P0 BRA `(.L_x_43) ;  /* 0x0000008000108947 */ /* 0x004fea0003800000 */
.L_x_179:
[----:B------:R-:W-:-:S04]  /*2b70*/  UIADD3 UR4, UPT, UPT, UR7, 0x1, URZ ;  /* 0x0000000107047890 */ /* 0x000fc8000fffe0ff */
[----:B------:R-:W-:-:S04]  /*2b80*/  UISETP.NE.AND UP0, UPT, UR4, 0x4, UPT ;  /* 0x000000040400788c */ /* 0x000fc8000bf05270 */
[----:B------:R-:W-:Y:S02]  /*2b90*/  USEL UR6, URZ, 0x1, UP0 ;  /* 0x00000001ff067887 */ /* 0x000fe40008000000 */
[----:B------:R-:W-:-:S04]  /*2ba0*/  USEL UR4, UR4, URZ, UP0 ;  /* 0x000000ff04047287 */ /* 0x000fc80008000000 */
[----:B------:R-:W-:Y:S01]  /*2bb0*/  ULEA UR5, UR4, UR21, 0x3 ;  /* 0x0000001504057291 */ /* 0x000fe2000f8e18ff */
[----:B------:R-:W-:-:S04]  /*2bc0*/  LOP3.LUT R2, R12, UR6, RZ, 0x3c, !PT ;  /* 0x000000060c027c12 */ /* 0x000fc8000f8e3cff */
[----:B-1----:R-:W-:-:S04]  /*2bd0*/  SHF.L.U32 R3, R2, 0x1f, RZ ;  /* 0x0000001f02037819 */ /* 0x002fc800000006ff */
[----:B------:R-:W1:Y:S02]  /*2be0*/  SYNCS.PHASECHK.TRANS64.TRYWAIT P0, [UR5], R3 ;  /* 0x00000003ff0075a7 */ /* 0x000e640008001105 */
[----:B-1----:R-:W-:Y:S05]  /*2bf0*/  @!P0 BRA `(.L_x_44) ;  /* 0x0000008000048947 */ /* 0x002fea0003800000 */
.L_x_181:
        /* <DEDUP_REMOVED lines=9> */
.L_x_183:
[----:B------:R-:W-:-:S04]  /*2c90*/  UIADD3 UR4, UPT, UPT, UR4, 0x1, URZ ;  /* 0x0000000104047890 */ /* 0x000fc8000fffe0ff */
[----:B------:R-:W-:-:S04]  /*2ca0*/  UISETP.NE.AND UP0, UPT, UR4, 0x4, UPT ;  /* 0x000000040400788c */ /* 0x000fc8000bf05270 */
[----:B------:R-:W-:Y:S02]  /*2cb0*/  USEL UR5, URZ, 0x1, UP0 ;  /* 0x00000001ff057887 */ /* 0x000fe40008000000 */
[----:B------:R-:W-:-:S04]  /*2cc0*/  USEL UR4, UR4, URZ, UP0 ;  /* 0x000000ff04047287 */ /* 0x000fc80008000000 */
[----:B------:R-:W-:Y:S01]  /*2cd0*/  ULEA UR4, UR4, UR21, 0x3 ;  /* 0x0000001504047291 */ /* 0x000fe2000f8e18ff */
[----:B-1----:R-:W-:-:S04]  /*2ce0*/  LOP3.LUT R3, R2, UR5, RZ, 0x3c, !PT ;  /* 0x0000000502037c12 */ /* 0x002fc8000f8e3cff */
[----:B------:R-:W-:Y:S01]  /*2cf0*/  SHF.L.U32 R3, R3, 0x1f, RZ ;  /* 0x0000001f03037819 */ /* 0x000fe200000006ff */
[----:B------:R-:W-:-:S07]  /*2d00*/  IMAD.U32 R0, RZ, RZ, UR4 ;  /* 0x00000004ff007e24 */ /* 0x000fce000f8e00ff */
.L_x_46:
[----:B-1----:R1:W2:Y:S02]  /*2d10*/  SYNCS.PHASECHK.TRANS64.TRYWAIT P0, [R0+URZ], R3 ;  /* 0x00000003000075a7 */ /* 0x0022a400080011ff */
[----:B--2---:R-:W-:Y:S05]  /*2d20*/  @!P0 NANOSLEEP.SYNCS 0x989680 ;  /* 0x009896800000895d */ /* 0x004fea0003900000 */
[----:B------:R-:W2:Y:S02]  /*2d30*/  @!P0 SYNCS.PHASECHK.TRANS64 P0, [R0+URZ], R3 ;  /* 0x00000003000085a7 */ /* 0x000ea400080010ff */
[----:B--2---:R-:W-:Y:S05]  /*2d40*/  @P0 EXIT ;  /* 0x000000000000094d */ /* 0x004fea0003800000 */
[----:B------:R-:W-:Y:S05]  /*2d50*/  BRA `(.L_x_46) ;  /* 0xfffffffc00ec7947 */ /* 0x000fea000383ffff */
.L_x_22:
[----:B------:R-:W1:Y:S02]  /*2d60*/  S2UR UR4, SR_CgaCtaId ;  /* 0x00000000000479c3 */ /* 0x000e640000008800 */
[----:B-1----:R-:W-:-:S04]  /*2d70*/  UISETP.NE.AND UP0, UPT, UR4, URZ, UPT ;  /* 0x000000ff0400728c */ /* 0x002fc8000bf05270 */
[----:B------:R-:W-:-:S09]  /*2d80*/  UISETP.NE.OR UP0, UPT, UR17, 0x1, UP0 ;  /* 0x000000011100788c */ /* 0x000fd20008705670 */
[----:B------:R-:W-:Y:S05]  /*2d90*/  BRA.U UP0, `(.L_x_47) ;  /* 0x00000005004c7547 */ /* 0x000fea000b800000 */
[----:B------:R-:W1:Y:S01]  /*2da0*/  S2UR UR5, SR_CgaCtaId ;  /* 0x00000000000579c3 */ /* 0x000e620000008800 */
[----:B------:R-:W-:Y:S01]  /*2db0*/  UMOV UR4, 0x400 ;  /* 0x0000040000047882 */ /* 0x000fe20000000000 */
[----:B------:R-:W-:Y:S01]  /*2dc0*/  ISETP.GE.U32.AND P2, PT, R0, 0x10, PT ;  /* 0x000000100000780c */ /* 0x000fe20003f46070 */
[----:B------:R-:W-:Y:S01]  /*2dd0*/  IMAD.MOV.U32 R12, RZ, RZ, 0x1 ;  /* 0x00000001ff0c7424 */ /* 0x000fe200078e00ff */
[----:B------:R-:W-:Y:S02]  /*2de0*/  CS2R R10, SRZ ;  /* 0x00000000000a7805 */ /* 0x000fe4000001ff00 */
[----:B------:R-:W-:Y:S01]  /*2df0*/  CS2R R8, SRZ ;  /* 0x0000000000087805 */ /* 0x000fe2000001ff00 */
[----:B-1----:R-:W-:-:S03]  /*2e00*/  ULEA UR6, UR5, UR4, 0x18 ;  /* 0x0000000405067291 */ /* 0x002fc6000f8ec0ff */
[----:B------:R-:W-:-:S09]  /*2e10*/  UMOV UR5, URZ ;  /* 0x000000ff00057c82 */ /* 0x000fd20008000000 */
.L_x_51:
[----:B------:R-:W-:Y:S02]  /*2e20*/  LEA R2, R8, UR6, 0x3 ;  /* 0x0000000608027c11 */ /* 0x000fe4000f8e18ff */
[----:B------:R-:W-:-:S03]  /*2e30*/  SHF.L.U32 R5, R9, 0x1f, RZ ;  /* 0x0000001f09057819 */ /* 0x000fc600000006ff */
[----:B------:R-:W-:Y:S01]  /*2e40*/  VIADD R4, R2, 0x100 ;  /* 0x0000010002047836 */ /* 0x000fe20000000000 */
[----:B------:R-:W1:Y:S02]  /*2e50*/  SYNCS.PHASECHK.TRANS64.TRYWAIT P0, [R2+URZ+0xf0], R5 ;  /* 0x0000f005020075a7 */ /* 0x000e6400080011ff */
[----:B-1----:R-:W-:Y:S05]  /*2e60*/  @!P0 BRA `(.L_x_48) ;  /* 0x0000007c00988947 */ /* 0x002fea0003800000 */
.L_x_184:
[----:B------:R-:W-:Y:S01]  /*2e70*/  ULEA UR4, UR5, UR6, 0x3 ;  /* 0x0000000605047291 */ /* 0x000fe2000f8e18ff */
[----:B------:R-:W-:Y:S02]  /*2e80*/  PRMT R4, RZ, 0x654, R4 ;  /* 0x00000654ff047816 */ /* 0x000fe40000000004 */
[----:B-1----:R-:W-:Y:S01]  /*2e90*/  SHF.L.U32 R5, R12, 0x1f, RZ ;  /* 0x0000001f0c057819 */ /* 0x002fe200000006ff */
[----:B------:R-:W-:Y:S01]  /*2ea0*/  UIADD3 UR7, UPT, UPT, UR4, 0x90, URZ ;  /* 0x0000009004077890 */ /* 0x000fe2000fffe0ff */
[----:B------:R1:W-:Y:S05]  /*2eb0*/  SYNCS.ARRIVE.TRANS64.RED.A1T0 RZ, [R4+URZ], RZ ;  /* 0x000000ff04ff79a7 */ /* 0x0003ea00081004ff */
[----:B------:R-:W-:Y:S01]  /*2ec0*/  IMAD.U32 R7, RZ, RZ, UR7 ;  /* 0x00000007ff077e24 */ /* 0x000fe2000f8e00ff */
[----:B------:R-:W2:Y:S04]  /*2ed0*/  SYNCS.PHASECHK.TRANS64.TRYWAIT P0, [UR4+0xa0], R5 ;  /* 0x0000a005ff0075a7 */ /* 0x000ea80008001104 */
[----:B------:R-:W-:Y:S01]  /*2ee0*/  PRMT R6, R0, 0x654, R7 ;  /* 0x0000065400067816 */ /* 0x000fe20000000007 */
[----:B-1----:R-:W-:Y:S01]  /*2ef0*/  @!P2 IMAD.MOV.U32 R4, RZ, RZ, 0x10 ;  /* 0x00000010ff04a424 */ /* 0x002fe200078e00ff */
[----:B--2---:R-:W-:Y:S06]  /*2f00*/  @!P0 BRA `(.L_x_49) ;  /* 0x0000007c00848947 */ /* 0x004fec0003800000 */
.L_x_186:
[----:B------:R-:W-:Y:S01]  /*2f10*/  ULEA UR8, UR5, UR6, 0x4 ;  /* 0x0000000605087291 */ /* 0x000fe2000f8e20ff */
[----:B------:R-:W-:Y:S01]  /*2f20*/  SEL R3, R6, R3, !P2 ;  /* 0x0000000306037207 */ /* 0x000fe20005000000 */
[----:B------:R-:W-:Y:S01]  /*2f30*/  UIADD3 UR9, UPT, UPT, UR4, 0x90, URZ ;  /* 0x0000009004097890 */ /* 0x000fe2000fffe0ff */
[----:B-1----:R-:W-:Y:S01]  /*2f40*/  LEA R2, R11, UR6, 0x3 ;  /* 0x000000060b027c11 */ /* 0x002fe2000f8e18ff */
[----:B------:R-:W-:Y:S01]  /*2f50*/  UIADD3 UR8, UPT, UPT, UR8, 0x120, URZ ;  /* 0x0000012008087890 */ /* 0x000fe2000fffe0ff */
[----:B------:R-:W-:Y:S01]  /*2f60*/  SHF.L.U32 R5, R10, 0x1f, RZ ;  /* 0x0000001f0a057819 */ /* 0x000fe200000006ff */
[----:B------:R1:W-:Y:S01]  /*2f70*/  @!P2 SYNCS.ARRIVE.TRANS64.RED RZ, [R3+URZ], R4 ;  /* 0x0000000403ffa9a7 */ /* 0x0003e200080004ff */
[----:B------:R-:W-:Y:S01]  /*2f80*/  UIADD3 UR4, UPT, UPT, UR5, 0x1, URZ ;  /* 0x0000000105047890 */ /* 0x000fe2000fffe0ff */
[----:B------:R-:W-:-:S03]  /*2f90*/  VIADD R8, R8, 0x1 ;  /* 0x0000000108087836 */ /* 0x000fc60000000000 */
[----:B------:R-:W-:Y:S02]  /*2fa0*/  UISETP.NE.AND UP0, UPT, UR4, 0x2, UPT ;  /* 0x000000020400788c */ /* 0x000fe4000bf05270 */
[----:B------:R-:W-:Y:S06]  /*2fb0*/  UGETNEXTWORKID.BROADCAST [UR8], [UR9] ;  /* 0x00000000080073ca */ /* 0x000fec0008000100 */
[----:B------:R-:W-:Y:S01]  /*2fc0*/  USEL UR7, URZ, 0x1, UP0 ;  /* 0x00000001ff077887 */ /* 0x000fe20008000000 */
[----:B------:R-:W-:Y:S01]  /*2fd0*/  ISETP.NE.AND P0, PT, R8, 0x2, PT ;  /* 0x000000020800780c */ /* 0x000fe20003f05270 */
[----:B------:R-:W-:Y:S01]  /*2fe0*/  USEL UR5, UR4, URZ, UP0 ;  /* 0x000000ff04057287 */ /* 0x000fe20008000000 */
[----:B------:R-:W2:Y:S03]  /*2ff0*/  SYNCS.PHASECHK.TRANS64.TRYWAIT P1, [R2+URZ+0x90], R5 ;  /* 0x00009005020075a7 */ /* 0x000ea600080211ff */
[----:B------:R-:W-:Y:S01]  /*3000*/  LOP3.LUT R12, R12, UR7, RZ, 0x3c, !PT ;  /* 0x000000070c0c7c12 */ /* 0x000fe2000f8e3cff */
[----:B-12---:R-:W-:Y:S07]  /*3010*/  @!P1 BRA `(.L_x_50) ;  /* 0x0000007c00589947 */ /* 0x006fee0003800000 */
.L_x_187:
[C---:B------:R-:W-:Y:S01]  /*3020*/  LEA R4, R11.reuse, UR6, 0x4 ;  /* 0x000000060b047c11 */ /* 0x040fe2000f8e20ff */
[----:B-1----:R-:W-:Y:S01]  /*3030*/  VIADD R2, R2, 0xa0 ;  /* 0x000000a002027836 */ /* 0x002fe20000000000 */
[----:B------:R-:W-:Y:S01]  /*3040*/  SEL R8, R8, RZ, P0 ;  /* 0x000000ff08087207 */ /* 0x000fe20000000000 */
[----:B------:R-:W-:-:S03]  /*3050*/  VIADD R11, R11, 0x1 ;  /* 0x000000010b0b7836 */ /* 0x000fc60000000000 */
[----:B------:R-:W1:Y:S01]  /*3060*/  LDS.128 R4, [R4+0x120] ;  /* 0x0001200004047984 */ /* 0x000e620000000c00 */
[----:B------:R-:W-:Y:S02]  /*3070*/  PRMT R2, RZ, 0x654, R2 ;  /* 0x00000654ff027816 */ /* 0x000fe40000000002 */
[C---:B------:R-:W-:Y:S01]  /*3080*/  ISETP.NE.AND P1, PT, R11.reuse, 0x2, PT ;  /* 0x000000020b00780c */ /* 0x040fe20003f25270 */
[----:B------:R-:W-:Y:S01]  /*3090*/  @!PT LDS RZ, [RZ] ;  /* 0x00000000fffff984 */ /* 0x000fe20000000800 */
[----:B------:R-:W-:Y:S01]  /*30a0*/  @!PT LDS RZ, [RZ] ;  /* 0x00000000fffff984 */ /* 0x000fe20000000800 */
[----:B------:R-:W-:Y:S01]  /*30b0*/  @!PT LDS RZ, [RZ] ;  /* 0x00000000fffff984 */ /* 0x000fe20000000800 */
[----:B------:R-:W-:Y:S01]  /*30c0*/  @!PT LDS RZ, [RZ] ;  /* 0x00000000fffff984 */ /* 0x000fe20000000800 */
[----:B------:R2:W-:Y:S06]  /*30d0*/  MEMBAR.ALL.CTA ;  /* 0x0000000000007992 */ /* 0x0005ec0000008000 */
[----:B--2---:R-:W2:Y:S01]  /*30e0*/  FENCE.VIEW.ASYNC.S ;  /* 0x00000000000073c6 */ /* 0x004ea20000000000 */
[----:B------:R-:W-:Y:S01]  /*30f0*/  SEL R11, R11, RZ, P1 ;  /* 0x000000ff0b0b7207 */ /* 0x000fe20000800000 */
[----:B--2---:R2:W-:Y:S01]  /*3100*/  SYNCS.ARRIVE.TRANS64.RED.A1T0 RZ, [R2+URZ], RZ ;  /* 0x000000ff02ff79a7 */ /* 0x0045e200081004ff */
[----:B-1----:R-:W-:-:S02]  /*3110*/  LOP3.LUT P3, RZ, R6, 0x1, RZ, 0xc0, !PT ;  /* 0x0000000106ff7812 */ /* 0x002fc4000786c0ff */
[----:B------:R-:W-:-:S04]  /*3120*/  SEL R5, RZ, 0x1, P1 ;  /* 0x00000001ff057807 */ /* 0x000fc80000800000 */
[----:B------:R-:W-:Y:S02]  /*3130*/  LOP3.LUT R10, R10, R5, RZ, 0x3c, !PT ;  /* 0x000000050a0a7212 */ /* 0x000fe400078e3cff */
[----:B--2---:R-:W-:-:S04]  /*3140*/  SEL R2, RZ, 0x1, P0 ;  /* 0x00000001ff027807 */ /* 0x004fc80000000000 */
[----:B------:R-:W-:Y:S01]  /*3150*/  LOP3.LUT R9, R9, R2, RZ, 0x3c, !PT ;  /* 0x0000000209097212 */ /* 0x000fe200078e3cff */
[----:B------:R-:W-:Y:S06]  /*3160*/  @P3 BRA `(.L_x_51) ;  /* 0xfffffffc002c3947 */ /* 0x000fec000383ffff */
[----:B------:R-:W-:Y:S01]  /*3170*/  ULEA UR4, UR5, UR6, 0x3 ;  /* 0x0000000605047291 */ /* 0x000fe2000f8e18ff */
[----:B------:R-:W-:-:S08]  /*3180*/  SHF.L.U32 R3, R12, 0x1f, RZ ;  /* 0x0000001f0c037819 */ /* 0x000fd000000006ff */
[----:B------:R-:W1:Y:S02]  /*3190*/  SYNCS.PHASECHK.TRANS64 P0, [UR4+0xa0], R3 ;  /* 0x0000a003ff0075a7 */ /* 0x000e640008001004 */
[----:B-1----:R-:W-:Y:S05]  /*31a0*/  @P0 BRA `(.L_x_52) ;  /* 0x0000000000080947 */ /* 0x002fea0003800000 */
[----:B------:R-:W1:Y:S02]  /*31b0*/  SYNCS.PHASECHK.TRANS64.TRYWAIT P0, [UR4+0xa0], R3 ;  /* 0x0000a003ff0075a7 */ /* 0x000e640008001104 */
[----:B-1----:R-:W-:Y:S05]  /*31c0*/  @!P0 BRA `(.L_x_53) ;  /* 0x0000007c00008947 */ /* 0x002fea0003800000 */
.L_x_52:
[----:B------:R-:W-:-:S04]  /*31d0*/  UIADD3 UR7, UPT, UPT, UR5, 0x1, URZ ;  /* 0x0000000105077890 */ /* 0x000fc8000fffe0ff */
[----:B------:R-:W-:-:S04]  /*31e0*/  UISETP.NE.AND UP0, UPT, UR7, 0x2, UPT ;  /* 0x000000020700788c */ /* 0x000fc8000bf05270 */
[----:B------:R-:W-:Y:S02]  /*31f0*/  USEL UR8, URZ, 0x1, UP0 ;  /* 0x00000001ff087887 */ /* 0x000fe40008000000 */
[----:B------:R-:W-:-:S04]  /*3200*/  USEL UR7, UR7, URZ, UP0 ;  /* 0x000000ff07077287 */ /* 0x000fc80008000000 */
[----:B------:R-:W-:Y:S01]  /*3210*/  ULEA UR7, UR7, UR6, 0x3 ;  /* 0x0000000607077291 */ /* 0x000fe2000f8e18ff */
[----:B-1----:R-:W-:-:S04]  /*3220*/  LOP3.LUT R3, R12, UR8, RZ, 0x3c, !PT ;  /* 0x000000080c037c12 */ /* 0x002fc8000f8e3cff */
[----:B------:R-:W-:-:S04]  /*3230*/  SHF.L.U32 R0, R3, 0x1f, RZ ;  /* 0x0000001f03007819 */ /* 0x000fc800000006ff */
[----:B------:R-:W1:Y:S02]  /*3240*/  SYNCS.PHASECHK.TRANS64 P0, [UR7+0xa0], R0 ;  /* 0x0000a000ff0075a7 */ /* 0x000e640008001007 */
[----:B-1----:R-:W-:Y:S05]  /*3250*/  @P0 EXIT ;  /* 0x000000000000094d */ /* 0x002fea0003800000 */
[----:B------:R-:W-:Y:S02]  /*3260*/  SHF.L.U32 R3, R3, 0x1f, RZ ;  /* 0x0000001f03037819 */ /* 0x000fe400000006ff */
[----:B------:R-:W-:-:S07]  /*3270*/  MOV R0, UR7 ;  /* 0x0000000700007c02 */ /* 0x000fce0008000f00 */
.L_x_54:
[----:B-1----:R1:W2:Y:S02]  /*3280*/  SYNCS.PHASECHK.TRANS64.TRYWAIT P0, [R0+URZ+0xa0], R3 ;  /* 0x0000a003000075a7 */ /* 0x0022a400080011ff */
[----:B--2---:R-:W-:Y:S05]  /*3290*/  @!P0 NANOSLEEP.SYNCS 0x989680 ;  /* 0x009896800000895d */ /* 0x004fea0003900000 */
[----:B------:R-:W2:Y:S02]  /*32a0*/  @!P0 SYNCS.PHASECHK.TRANS64 P0, [R0+URZ+0xa0], R3 ;  /* 0x0000a003000085a7 */ /* 0x000ea400080010ff */
[----:B--2---:R-:W-:Y:S05]  /*32b0*/  @P0 EXIT ;  /* 0x000000000000094d */ /* 0x004fea0003800000 */
[----:B------:R-:W-:Y:S05]  /*32c0*/  BRA `(.L_x_54) ;  /* 0xfffffffc00ec7947 */ /* 0x000fea000383ffff */
.L_x_47:
[----:B------:R-:W-:Y:S05]  /*32d0*/  BRA.U UP4, `(.L_x_55) ;  /* 0x0000000d04d87547 */ /* 0x000fea000b800000 */
[----:B------:R-:W1:Y:S01]  /*32e0*/  S2UR UR7, SR_CgaCtaId ;  /* 0x00000000000779c3 */ /* 0x000e620000008800 */
[----:B------:R-:W-:Y:S01]  /*32f0*/  UMOV UR4, 0x40 ;  /* 0x0000004000047882 */ /* 0x000fe20000000000 */
[----:B------:R-:W-:Y:S01]  /*3300*/  NOP ;  /* 0x0000000000007918 */ /* 0x000fe20000000000 */
[----:B------:R-:W-:Y:S01]  /*3310*/  UMOV UR6, 0x400 ;  /* 0x0000040000067882 */ /* 0x000fe20000000000 */
[----:B-1----:R-:W-:Y:S02]  /*3320*/  ULEA UR5, UR7, UR4, 0x18 ;  /* 0x0000000407057291 */ /* 0x002fe4000f8ec0ff */
[----:B------:R-:W-:-:S07]  /*3330*/  ULEA UR6, UR7, UR6, 0x18 ;  /* 0x0000000607067291 */ /* 0x000fce000f8ec0ff */
[----:B------:R-:W1:Y:S02]  /*3340*/  LDS.U8 R0, [UR5+0x1c] ;  /* 0x00001c05ff007984 */ /* 0x000e640008000000 */
[----:B-1----:R-:W-:-:S13]  /*3350*/  ISETP.NE.AND P0, PT, R0, RZ, PT ;  /* 0x000000ff0000720c */ /* 0x002fda0003f05270 */
[----:B------:R-:W-:Y:S05]  /*3360*/  @P0 BRA `(.L_x_56) ;  /* 0x0000000000580947 */ /* 0x000fea0003800000 */
[----:B------:R-:W-:-:S13]  /*3370*/  ELECT P0, URZ, PT ;  /* 0x0000000000ff782f */ /* 0x000fda0003800000 */
[----:B------:R-:W-:Y:S05]  /*3380*/  @!P0 BRA `(.L_x_57) ;  /* 0x0000000000608947 */ /* 0x000fea0003800000 */
[----:B------:R-:W-:Y:S01]  /*3390*/  UMOV UR4, 0x10 ;  /* 0x0000001000047882 */ /* 0x000fe20000000000 */
[----:B------:R-:W-:Y:S01]  /*33a0*/  HFMA2 R0, -RZ, RZ, 0, 5.9604644775390625e-08 ;  /* 0x00000001ff007431 */ /* 0x000fe200000001ff */
[----:B------:R-:W-:-:S03]  /*33b0*/  MOV R3, 0xffff ;  /* 0x0000ffff00037802 */ /* 0x000fc60000000f00 */
[----:B------:R-:W-:Y:S04]  /*33c0*/  DEPBAR.LE SB1, 0x36 ;  /* 0x00009d800000791a */ /* 0x000fe80000000000 */
[----:B------:R-:W1:Y:S02]  /*33d0*/  UTCATOMSWS.FIND_AND_SET.ALIGN UP0, UR4, UR4 ;  /* 0x00000004000475e3 */ /* 0x000e640008000800 */
[----:B-1----:R-:W-:Y:S01]  /*33e0*/  MOV R4, UR4 ;  /* 0x0000000400047c02 */ /* 0x002fe20008000f00 */
[----:B------:R-:W-:Y:S06]  /*33f0*/  BRA.U UP0, `(.L_x_58) ;  /* 0x0000000100187547 */ /* 0x000fec000b800000 */
.L_x_59:
[----:B------:R-:W-:Y:S05]  /*3400*/  NANOSLEEP 0x64 ;  /* 0x000000640000795d */ /* 0x000fea0003800000 */
[----:B------:R-:W-:-:S05]  /*3410*/  UMOV UR4, 0x10 ;  /* 0x0000001000047882 */ /* 0x000fca0000000000 */
[----:B------:R-:W-:Y:S04]  /*3420*/  DEPBAR.LE SB1, 0x36 ;  /* 0x00009d800000791a */ /* 0x000fe80000000000 */
[----:B------:R-:W1:Y:S02]  /*3430*/  UTCATOMSWS.FIND_AND_SET.ALIGN UP0, UR4, UR4 ;  /* 0x00000004000475e3 */ /* 0x000e640008000800 */
[----:B-1----:R-:W-:Y:S01]  /*3440*/  MOV R4, UR4 ;  /* 0x0000000400047c02 */ /* 0x002fe20008000f00 */
[----:B------:R-:W-:Y:S05]  /*3450*/  BRA.U !UP0, `(.L_x_59) ;  /* 0xfffffffd08e87547 */ /* 0x000fea000b83ffff */
.L_x_58:
[-C--:B------:R-:W-:Y:S02]  /*3460*/  SHF.L.U32 R3, R3, R4.reuse, RZ ;  /* 0x0000000403037219 */ /* 0x080fe400000006ff */
[----:B------:R-:W-:Y:S01]  /*3470*/  SHF.L.U32 R0, R0, R4, RZ ;  /* 0x0000000400007219 */ /* 0x000fe200000006ff */
[----:B------:R-:W-:Y:S02]  /*3480*/  IMAD.SHL.U32 R4, R4, 0x20, RZ ;  /* 0x0000002004047824 */ /* 0x000fe400078e00ff */
[----:B------:R1:W-:Y:S04]  /*3490*/  ATOMS.OR RZ, [UR5+0x14], R3 ;  /* 0x00001403ffff798c */ /* 0x0003e8000b000005 */
[----:B------:R1:W-:Y:S04]  /*34a0*/  ATOMS.OR RZ, [UR5+0x18], R0 ;  /* 0x00001800ffff798c */ /* 0x0003e8000b000005 */
[----:B------:R1:W-:Y:S01]  /*34b0*/  STS [UR6+0x140], R4 ;  /* 0x00014004ff007988 */ /* 0x0003e20008000806 */
[----:B------:R-:W-:Y:S05]  /*34c0*/  BRA `(.L_x_57) ;  /* 0x0000000000107947 */ /* 0x000fea0003800000 */
.L_x_56:
[----:B------:R-:W-:Y:S02]  /*34d0*/  MOV R0, 0xffffffff ;  /* 0xffffffff00007802 */ /* 0x000fe40000000f00 */
[----:B------:R-:W-:-:S03]  /*34e0*/  MOV R4, 0x3510 ;  /* 0x0000351000047802 */ /* 0x000fc60000000f00 */
[----:B------:R1:W-:Y:S04]  /*34f0*/  STS [UR6+0x140], R0 ;  /* 0x00014000ff007988 */ /* 0x0003e80008000806 */
[----:B-1---5:R-:W-:Y:S05]  /*3500*/  CALL.REL.NOINC `($__internal_1_$__cuda_sm10x_tcgen05_guardrail_trap_phase_invalid_during_alloc) ;  /* 0x0000008000f87944 */ /* 0x022fea0003c00000 */
.L_x_57:
[----:B------:R-:W-:Y:S05]  /*3510*/  WARPSYNC.ALL ;  /* 0x0000000000007948 */ /* 0x000fea0003800000 */
[----:B------:R-:W2:Y:S01]  /*3520*/  S2UR UR4, SR_CgaCtaId ;  /* 0x00000000000479c3 */ /* 0x000ea20000008800 */
[----:B------:R-:W-:Y:S01]  /*3530*/  UMOV UR26, 0x400 ;  /* 0x00000400001a7882 */ /* 0x000fe20000000000 */
[----:B------:R-:W-:-:S06]  /*3540*/  NOP ;  /* 0x0000000000007918 */ /* 0x000fcc0000000000 */
[----:B------:R-:W-:Y:S06]  /*3550*/  BAR.ARV 0x6, 0xa0 ;  /* 0x0182800000007b1d */ /* 0x000fec0000002000 */
[----:B------:R-:W3:Y:S01]  /*3560*/  LDCU UR5, c[0x0][0x38c] ;  /* 0x00007180ff0577ac */ /* 0x000ee20008000800 */
[----:B------:R-:W-:Y:S01]  /*3570*/  LOP3.LUT R2, R2, 0xffff, RZ, 0xc0, !PT ;  /* 0x0000ffff02027812 */ /* 0x000fe200078ec0ff */
[----:B------:R-:W-:Y:S01]  /*3580*/  IMAD.MOV.U32 R11, RZ, RZ, 0x1 ;  /* 0x00000001ff0b7424 */ /* 0x000fe200078e00ff */
[----:B------:R-:W-:Y:S01]  /*3590*/  CS2R R8, SRZ ;  /* 0x0000000000087805 */ /* 0x000fe2000001ff00 */
[----:B------:R-:W4:Y:S01]  /*35a0*/  LDCU UR7, c[0x0][0x38c] ;  /* 0x00007180ff0777ac */ /* 0x000f220008000800 */
[----:B------:R-:W-:Y:S01]  /*35b0*/  R2UR UR27, R2 ;  /* 0x00000000021b72ca */ /* 0x000fe200000e0000 */
[----:B------:R-:W-:Y:S01]  /*35c0*/  IMAD.MOV.U32 R10, RZ, RZ, RZ ;  /* 0x000000ffff0a7224 */ /* 0x000fe200078e00ff */
[----:B------:R-:W-:Y:S01]  /*35d0*/  UMOV UR30, URZ ;  /* 0x000000ff001e7c82 */ /* 0x000fe20008000000 */
[----:B------:R-:W-:Y:S01]  /*35e0*/  UMOV UR24, URZ ;  /* 0x000000ff00187c82 */ /* 0x000fe20008000000 */
[----:B--2---:R-:W-:Y:S01]  /*35f0*/  ULEA UR26, UR4, UR26, 0x18 ;  /* 0x0000001a041a7291 */ /* 0x004fe2000f8ec0ff */
[----:B------:R-:W-:Y:S01]  /*3600*/  UMOV UR38, 0x0 ;  /* 0x0000000000267882 */ /* 0x000fe20000000000 */
[----:B------:R-:W-:-:S02]  /*3610*/  UMOV UR39, 0x4400910 ;  /* 0x0440091000277882 */ /* 0x000fc40000000000 */
[----:B------:R-:W-:Y:S02]  /*3620*/  UIADD3 UR4, UPT, UPT, UR26, 0x8800, URZ ;  /* 0x000088001a047890 */ /* 0x000fe4000fffe0ff */
[----:B------:R-:W-:Y:S02]  /*3630*/  UIADD3 UR6, UPT, UPT, UR26, 0x10800, URZ ;  /* 0x000108001a067890 */ /* 0x000fe4000fffe0ff */
[----:B---3--:R-:W-:Y:S01]  /*3640*/  UIADD3 UR5, UPT, UPT, UR5, 0x1f, URZ ;  /* 0x0000001f05057890 */ /* 0x008fe2000fffe0ff */
[----:B-1----:R-:W1:Y:S01]  /*3650*/  LDS R0, [UR26+0x140] ;  /* 0x0001401aff007984 */ /* 0x002e620008000800 */
[----:B------:R-:W-:Y:S01]  /*3660*/  UMOV UR36, 0x0 ;  /* 0x0000000000247882 */ /* 0x000fe20000000000 */
[----:B------:R-:W-:Y:S01]  /*3670*/  UMOV UR37, 0x4400910 ;  /* 0x0440091000257882 */ /* 0x000fe20000000000 */
[----:B------:R-:W-:Y:S02]  /*3680*/  USHF.R.S32.HI UR40, URZ, 0x1f, UR5 ;  /* 0x0000001fff287899 */ /* 0x000fe40008011405 */
[----:B----4-:R-:W-:-:S02]  /*3690*/  UISETP.GE.AND UP4, UPT, UR7, 0x1, UPT ;  /* 0x000000010700788c */ /* 0x010fc4000bf86270 */
[----:B------:R-:W-:Y:S02]  /*36a0*/  ULEA.HI UR40, UR40, UR5, URZ, 0x5 ;  /* 0x0000000528287291 */ /* 0x000fe4000f8f28ff */
[----:B------:R-:W-:Y:S02]  /*36b0*/  USHF.R.U32.HI UR5, URZ, 0x4, UR4 ;  /* 0x00000004ff057899 */ /* 0x000fe40008011604 */
[----:B------:R-:W-:Y:S02]  /*36c0*/  USHF.R.S32.HI UR40, URZ, 0x5, UR40 ;  /* 0x00000005ff287899 */ /* 0x000fe40008011428 */
[----:B------:R-:W-:Y:S02]  /*36d0*/  USHF.R.U32.HI UR4, URZ, 0x4, UR6 ;  /* 0x00000004ff047899 */ /* 0x000fe40008011606 */
[----:B------:R-:W-:Y:S02]  /*36e0*/  UISETP.LT.AND UP0, UPT, UR40, 0x1, UPT ;  /* 0x000000012800788c */ /* 0x000fe4000bf01270 */
[----:B------:R-:W-:-:S02]  /*36f0*/  ULOP3.LUT UR5, UR5, 0x3fff, URZ, 0xc0, !UPT ;  /* 0x00003fff05057892 */ /* 0x000fc4000f8ec0ff */
[----:B------:R-:W-:Y:S02]  /*3700*/  ULOP3.LUT UR4, UR4, 0x3fff, URZ, 0xc0, !UPT ;  /* 0x00003fff04047892 */ /* 0x000fe4000f8ec0ff */
[----:B------:R-:W-:Y:S02]  /*3710*/  USEL UR41, UR40, 0x1, !UP0 ;  /* 0x0000000128297887 */ /* 0x000fe4000c000000 */
[----:B------:R-:W-:Y:S02]  /*3720*/  ULOP3.LUT UR28, UR5, 0x10000, URZ, 0xfc, !UPT ;  /* 0x00010000051c7892 */ /* 0x000fe4000f8efcff */
[----:B------:R-:W-:Y:S02]  /*3730*/  ULOP3.LUT UR29, UR4, 0x10000, URZ, 0xfc, !UPT ;  /* 0x00010000041d7892 */ /* 0x000fe4000f8efcff */
[----:B------:R-:W-:Y:S01]  /*3740*/  UIADD3 UR41, UPT, UPT, -UR41, URZ, URZ ;  /* 0x000000ff29297290 */ /* 0x000fe2000fffe1ff */
[----:B------:R-:W-:Y:S01]  /*3750*/  UMOV UR34, 0x0 ;  /* 0x0000000000227882 */ /* 0x000fe20000000000 */
[----:B------:R-:W-:Y:S01]  /*3760*/  UMOV UR35, 0x4400910 ;  /* 0x0440091000237882 */ /* 0x000fe20000000000 */
[----:B------:R-:W-:Y:S01]  /*3770*/  UMOV UR32, 0x0 ;  /* 0x0000000000207882 */ /* 0x000fe20000000000 */
[----:B------:R-:W-:Y:S01]  /*3780*/  UMOV UR33, 0x4400910 ;  /* 0x0440091000217882 */ /* 0x000fe20000000000 */
[----:B-1----:R-:W-:-:S15]  /*3790*/  R2UR UR42, R0 ;  /* 0x00000000002a72ca */ /* 0x002fde00000e0000 */
.L_x_66:
[----:B------:R-:W-:Y:S02]  /*37a0*/  LEA R0, R10, UR26, 0x3 ;  /* 0x0000001a0a007c11 */ /* 0x000fe4000f8e18ff */
[----:B------:R-:W-:Y:S02]  /*37b0*/  SHF.L.U32 R5, R9, 0x1f, RZ ;  /* 0x0000001f09057819 */ /* 0x000fe400000006ff */
[----:B------:R-:W-:Y:S01]  /*37c0*/  PLOP3.LUT P0, PT, PT, PT, UP4, 0x80, 0x8 ;  /* 0x000000000008781c */ /* 0x000fe20003f0f048 */
[----:B------:R-:W-:Y:S01]  /*37d0*/  VIADD R3, R0, 0xa0 ;  /* 0x000000a000037836 */ /* 0x000fe20000000000 */
[----:B-1----:R-:W1:Y:S02]  /*37e0*/  SYNCS.PHASECHK.TRANS64.TRYWAIT P1, [R0+URZ+0x90], R5 ;  /* 0x00009005000075a7 */ /* 0x002e6400080211ff */
[----:B-1-3--:R-:W-:Y:S09]  /*37f0*/  @!P1 BRA `(.L_x_60) ;  /* 0x00000074008c9947 */ /* 0x00aff20003800000 */
.L_x_189:
[----:B------:R-:W-:Y:S01]  /*3800*/  LEA R4, R10, UR26, 0x4 ;  /* 0x0000001a0a047c11 */ /* 0x000fe2000f8e20ff */
[----:B------:R-:W-:Y:S01]  /*3810*/  @UP4 ULEA UR4, UR24, UR26, 0x3 ;  /* 0x0000001a18044291 */ /* 0x000fe2000f8e18ff */
[----:B------:R-:W-:Y:S01]  /*3820*/  PLOP3.LUT P2, PT, PT, PT, PT, 0x80, 0x8 ;  /* 0x000000000008781c */ /* 0x000fe20003f4f070 */
[----:B------:R-:W-:Y:S01]  /*3830*/  ULEA UR31, UR30, UR26, 0x3 ;  /* 0x0000001a1e1f7291 */ /* 0x000fe2000f8e18ff */
[----:B------:R-:W-:Y:S02]  /*3840*/  PRMT R3, RZ, 0x654, R3 ;  /* 0x00000654ff037816 */ /* 0x000fe40000000003 */
[----:B-1----:R-:W1:Y:S01]  /*3850*/  LDS.128 R4, [R4+0x120] ;  /* 0x0001200004047984 */ /* 0x002e620000000c00 */
[----:B------:R-:W-:Y:S02]  /*3860*/  @P0 SHF.L.U32 R2, R8, 0x1f, RZ ;  /* 0x0000001f08020819 */ /* 0x000fe400000006ff */
[----:B------:R-:W-:Y:S01]  /*3870*/  SHF.L.U32 R0, R11, 0x1f, RZ ;  /* 0x0000001f0b007819 */ /* 0x000fe200000006ff */
[----:B------:R-:W-:Y:S01]  /*3880*/  @!PT LDS RZ, [RZ] ;  /* 0x00000000fffff984 */ /* 0x000fe20000000800 */
[----:B------:R-:W-:Y:S01]  /*3890*/  @!PT LDS RZ, [RZ] ;  /* 0x00000000fffff984 */ /* 0x000fe20000000800 */
[----:B------:R-:W-:Y:S01]  /*38a0*/  @!PT LDS RZ, [RZ] ;  /* 0x00000000fffff984 */ /* 0x000fe20000000800 */
[----:B------:R-:W-:Y:S01]  /*38b0*/  @!PT LDS RZ, [RZ] ;  /* 0x00000000fffff984 */ /* 0x000fe20000000800 */
[----:B------:R2:W-:Y:S06]  /*38c0*/  MEMBAR.ALL.CTA ;  /* 0x0000000000007992 */ /* 0x0005ec0000008000 */
[----:B--2---:R-:W2:Y:S02]  /*38d0*/  FENCE.VIEW.ASYNC.S ;  /* 0x00000000000073c6 */ /* 0x004ea40000000000 */
[----:B--2---:R2:W-:Y:S01]  /*38e0*/  SYNCS.ARRIVE.TRANS64.RED.A1T0 RZ, [R3+URZ], RZ ;  /* 0x000000ff03ff79a7 */ /* 0x0045e200081004ff */
[----:B------:R2:W3:Y:S01]  /*38f0*/  @P0 SYNCS.PHASECHK.TRANS64.TRYWAIT P2, [UR4], R2 ;  /* 0x00000002ff0005a7 */ /* 0x0004e20008041104 */
[----:B------:R-:W-:Y:S01]  /*3900*/  ULEA.HI UR4, UR30, UR30, URZ, 0x1 ;  /* 0x0000001e1e047291 */ /* 0x000fe2000f8f08ff */
[----:B-1----:R-:W-:-:S03]  /*3910*/  LOP3.LUT P1, RZ, R6, 0x1, RZ, 0xc0, !PT ;  /* 0x0000000106ff7812 */ /* 0x002fc6000782c0ff */
[----:B------:R-:W-:Y:S02]  /*3920*/  USHF.L.U32 UR11, UR4, 0x7, URZ ;  /* 0x00000007040b7899 */ /* 0x000fe400080006ff */
[----:B------:R-:W-:Y:S02]  /*3930*/  ULOP3.LUT UR4, UR4, 0xffe, URZ, 0xc0, !UPT ;  /* 0x00000ffe04047892 */ /* 0x000fe4000f8ec0ff */
[----:B------:R-:W-:Y:S02]  /*3940*/  ULOP3.LUT UR11, UR11, 0xffffff00, URZ, 0xc0, !UPT ;  /* 0xffffff000b0b7892 */ /* 0x000fe4000f8ec0ff */
[----:B------:R-:W-:Y:S02]  /*3950*/  UIADD3 UR4, UPT, UPT, -UR4, UR30, URZ ;  /* 0x0000001e04047290 */ /* 0x000fe4000fffe1ff */
[----:B------:R-:W-:Y:S01]  /*3960*/  UIADD3 UR11, UPT, UPT, UR42, UR11, URZ ;  /* 0x0000000b2a0b7290 */ /* 0x000fe2000fffe0ff */
[----:B------:R-:W1:Y:S03]  /*3970*/  SYNCS.PHASECHK.TRANS64.TRYWAIT P0, [UR31+0xd0], R0 ;  /* 0x0000d000ff0075a7 */ /* 0x000e66000800111f */
[----:B------:R-:W-:Y:S01]  /*3980*/  ULEA UR11, UR4, UR11, 0x14 ;  /* 0x0000000b040b7291 */ /* 0x000fe2000f8ea0ff */
[----:B-123--:R-:W-:Y:S11]  /*3990*/  @!P0 BRA `(.L_x_61) ;  /* 0x0000007400388947 */ /* 0x00eff60003800000 */
.L_x_191:
[----:B------:R-:W-:Y:S01]  /*39a0*/  IADD3 R10, PT, PT, R10, 0x1, RZ ;  /* 0x000000010a0a7810 */ /* 0x000fe20007ffe0ff */
[----:B------:R-:W-:Y:S06]  /*39b0*/  BRA.U !UP4, `(.L_x_62) ;  /* 0x000000010cc07547 */ /* 0x000fec000b800000 */
[----:B------:R-:W-:Y:S01]  /*39c0*/  UPLOP3.LUT UP2, UPT, UPT, UPT, UPT, 0x40, 0x4 ;  /* 0x000000000004789c */ /* 0x000fe20003f4e870 */
[----:B------:R-:W-:Y:S01]  /*39d0*/  UMOV UR23, UR41 ;  /* 0x0000002900177c82 */ /* 0x000fe20008000000 */
[----:B------:R-:W-:Y:S01]  /*39e0*/  UMOV UR22, UR40 ;  /* 0x0000002800167c82 */ /* 0x000fe20008000000 */
[----:B------:R-:W-:-:S08]  /*39f0*/  UMOV UR10, UR24 ;  /* 0x00000018000a7c82 */ /* 0x000fd00008000000 */
.L_x_65:
[----:B------:R-:W-:Y:S02]  /*3a00*/  UIADD3 UR23, UPT, UPT, UR23, 0x1, URZ ;  /* 0x0000000117177890 */ /* 0x000fe4000fffe0ff */
[----:B--2---:R-:W-:Y:S02]  /*3a10*/  ULEA UR5, UR10, UR26, 0x3 ;  /* 0x0000001a0a057291 */ /* 0x004fe4000f8e18ff */
[----:B------:R-:W-:Y:S01]  /*3a20*/  UISETP.NE.AND UP3, UPT, UR23, URZ, UPT ;  /* 0x000000ff1700728c */ /* 0x000fe2000bf65270 */
[----:B---3--:R-:W-:Y:S10]  /*3a30*/  @P2 BRA `(.L_x_63) ;  /* 0x00000000000c2947 */ /* 0x008ff40003800000 */
[----:B-1----:R-:W-:Y:S04]  /*3a40*/  SHF.L.U32 R3, R8, 0x1f, RZ ;  /* 0x0000001f08037819 */ /* 0x002fe800000006ff */
[----:B------:R-:W1:Y:S02]  /*3a50*/  SYNCS.PHASECHK.TRANS64.TRYWAIT P0, [UR5], R3 ;  /* 0x00000003ff0075a7 */ /* 0x000e640008001105 */
[----:B-1----:R-:W-:Y:S05]  /*3a60*/  @!P0 BRA `(.L_x_64) ;  /* 0x00000074001c8947 */ /* 0x002fea0003800000 */
.L_x_63:
[----:B------:R-:W-:Y:S01]  /*3a70*/  UISETP.NE.AND UP0, UPT, UR22, 0x1, UPT ;  /* 0x000000011600788c */ /* 0x000fe2000bf05270 */
[----:B------:R-:W-:Y:S01]  /*3a80*/  PLOP3.LUT P2, PT, PT, PT, PT, 0x80, 0x8 ;  /* 0x000000000008781c */ /* 0x000fe20003f4f070 */
[----:B------:R-:W-:Y:S02]  /*3a90*/  UIADD3 UR4, UPT, UPT, UR10, 0x1, URZ ;  /* 0x000000010a047890 */ /* 0x000fe4000fffe0ff */
[----:B------:R-:W-:Y:S02]  /*3aa0*/  UIADD3 UR25, UPT, UPT, UR5, 0x20, URZ ;  /* 0x0000002005197890 */ /* 0x000fe4000fffe0ff */
[----:B------:R-:W-:Y:S01]  /*3ab0*/  UISETP.NE.AND UP1, UPT, UR4, 0x4, UPT ;  /* 0x000000040400788c */ /* 0x000fe2000bf25270 */
[----:B------:R-:W-:Y:S01]  /*3ac0*/  PLOP3.LUT P0, PT, PT, PT, UP0, 0x80, 0x8 ;  /* 0x000000000008781c */ /* 0x000fe20003f0f008 */
[----:B------:R-:W-:Y:S02]  /*3ad0*/  UIADD3 UR22, UPT, UPT, UR22, -0x1, URZ ;  /* 0xffffffff16167890 */ /* 0x000fe4000fffe0ff */
[----:B------:R-:W-:Y:S02]  /*3ae0*/  USEL UR6, URZ, 0x1, UP1 ;  /* 0x00000001ff067887 */ /* 0x000fe40008800000 */
[----:B------:R-:W-:Y:S01]  /*3af0*/  USEL UR24, UR4, URZ, UP1 ;  /* 0x000000ff04187287 */ /* 0x000fe20008800000 */
[----:B------:R-:W-:Y:S01]  /*3b00*/  UMOV UR7, 0x40004040 ;  /* 0x4000404000077882 */ /* 0x000fe20000000000 */
[----:B------:R-:W-:Y:S02]  /*3b10*/  UMOV UR5, 0x40004040 ;  /* 0x4000404000057882 */ /* 0x000fe40000000000 */
[----:B------:R-:W-:Y:S01]  /*3b20*/  @UP0 ULEA UR4, UR24, UR26, 0x3 ;  /* 0x0000001a18040291 */ /* 0x000fe2000f8e18ff */
[----:B------:R-:W-:Y:S01]  /*3b30*/  LOP3.LUT R8, R8, UR6, RZ, 0x3c, !PT ;  /* 0x0000000608087c12 */ /* 0x000fe2000f8e3cff */
[----:B------:R-:W-:Y:S01]  /*3b40*/  ULEA UR6, UR10, UR29, 0xb ;  /* 0x0000001d0a067291 */ /* 0x000fe2000f8e58ff */
[----:B------:R-:W-:Y:S02]  /*3b50*/  UMOV UR21, 0x40004040 ;  /* 0x4000404000157882 */ /* 0x000fe40000000000 */
[----:B-1----:R-:W-:Y:S01]  /*3b60*/  @P0 SHF.L.U32 R0, R8, 0x1f, RZ ;  /* 0x0000001f08000819 */ /* 0x002fe200000006ff */
[----:B------:R-:W-:Y:S02]  /*3b70*/  UIADD3 UR20, UPT, UPT, UR6, 0x2, URZ ;  /* 0x0000000206147890 */ /* 0x000fe4000fffe0ff */
[----:B------:R-:W-:Y:S01]  /*3b80*/  UIADD3 UR16, UPT, UPT, UR6, 0x4, URZ ;  /* 0x0000000406107890 */ /* 0x000fe2000fffe0ff */
[----:B------:R2:W3:Y:S01]  /*3b90*/  @P0 SYNCS.PHASECHK.TRANS64.TRYWAIT P2, [UR4], R0 ;  /* 0x00000000ff0005a7 */ /* 0x0004e20008041104 */
[----:B------:R-:W-:Y:S02]  /*3ba0*/  ULEA UR4, UR10, UR28, 0x9 ;  /* 0x0000001c0a047291 */ /* 0x000fe4000f8e48ff */
[----:B------:R-:W-:Y:S02]  /*3bb0*/  UIADD3 UR12, UPT, UPT, UR6, 0x6, URZ ;  /* 0x00000006060c7890 */ /* 0x000fe4000fffe0ff */
[----:B------:R-:W-:Y:S02]  /*3bc0*/  UIADD3 UR18, UPT, UPT, UR4, 0x2, URZ ;  /* 0x0000000204127890 */ /* 0x000fe4000fffe0ff */
[----:B------:R-:W-:Y:S02]  /*3bd0*/  UIADD3 UR14, UPT, UPT, UR4, 0x4, URZ ;  /* 0x00000004040e7890 */ /* 0x000fe4000fffe0ff */
[----:B------:R-:W-:Y:S01]  /*3be0*/  UIADD3 UR8, UPT, UPT, UR4, 0x6, URZ ;  /* 0x0000000604087890 */ /* 0x000fe2000fffe0ff */
[----:B------:R2:W-:Y:S01]  /*3bf0*/  UTCHMMA gdesc[UR4], gdesc[UR6], tmem[UR11], tmem[UR38], idesc[UR39], UP2 ;  /* 0x00ff2606040075ea */ /* 0x0005e2000900000b */
[----:B------:R-:W-:Y:S01]  /*3c00*/  UPLOP3.LUT UP2, UPT, UPT, UPT, UPT, 0x80, 0x8 ;  /* 0x000000000008789c */ /* 0x000fe20003f4f070 */
[----:B------:R-:W-:Y:S01]  /*3c10*/  UMOV UR19, 0x40004040 ;  /* 0x4000404000137882 */ /* 0x000fe20000000000 */
[----:B------:R-:W-:Y:S01]  /*3c20*/  UMOV UR17, 0x40004040 ;  /* 0x4000404000117882 */ /* 0x000fe20000000000 */
[----:B------:R2:W-:Y:S01]  /*3c30*/  UTCHMMA gdesc[UR18], gdesc[UR20], tmem[UR11], tmem[UR36], idesc[UR37], UPT ;  /* 0x00ff2414120075ea */ /* 0x0005e2000b80000b */
[----:B------:R-:W-:Y:S01]  /*3c40*/  UMOV UR15, 0x40004040 ;  /* 0x40004040000f7882 */ /* 0x000fe20000000000 */
[----:B------:R-:W-:Y:S01]  /*3c50*/  UMOV UR13, 0x40004040 ;  /* 0x40004040000d7882 */ /* 0x000fe20000000000 */
[----:B------:R-:W-:Y:S01]  /*3c60*/  UMOV UR9, 0x40004040 ;  /* 0x4000404000097882 */ /* 0x000fe20000000000 */
[----:B------:R2:W-:Y:S01]  /*3c70*/  UTCHMMA gdesc[UR14], gdesc[UR16], tmem[UR11], tmem[UR34], idesc[UR35], UPT ;  /* 0x00ff22100e0075ea */ /* 0x0005e2000b80000b */
[----:B------:R2:W-:Y:S01]  /*3c80*/  UTCHMMA gdesc[UR8], gdesc[UR12], tmem[UR11], tmem[UR32], idesc[UR33], UPT ;  /* 0x00ff200c080075ea */ /* 0x0005e2000b80000b */
[----:B------:R2:W-:Y:S01]  /*3c90*/  UTCBAR.MULTICAST [UR25], URZ, UR27 ;  /* 0x000000ff190073e9 */ /* 0x0005e2000800081b */
[----:B------:R-:W-:Y:S01]  /*3ca0*/  UMOV UR10, UR24 ;  /* 0x00000018000a7c82 */ /* 0x000fe20008000000 */
[----:B------:R-:W-:Y:S05]  /*3cb0*/  BRA.U UP3, `(.L_x_65) ;  /* 0xfffffffd03507547 */ /* 0x000fea000b83ffff */
.L_x_62:
[----:B--2---:R-:W-:Y:S01]  /*3cc0*/  UIADD3 UR4, UPT, UPT, UR30, 0x1, URZ ;  /* 0x000000011e047890 */ /* 0x004fe2000fffe0ff */
[C---:B------:R-:W-:Y:S01]  /*3cd0*/  ISETP.NE.AND P0, PT, R10.reuse, 0x2, PT ;  /* 0x000000020a00780c */ /* 0x040fe20003f05270 */
[----:B------:R-:W-:Y:S02]  /*3ce0*/  UIADD3 UR5, UPT, UPT, UR31, 0xb0, URZ ;  /* 0x000000b01f057890 */ /* 0x000fe4000fffe0ff */
[----:B------:R-:W-:Y:S01]  /*3cf0*/  UISETP.NE.AND UP0, UPT, UR4, 0x4, UPT ;  /* 0x000000040400788c */ /* 0x000fe2000bf05270 */
[----:B-1----:R-:W-:Y:S02]  /*3d00*/  SEL R0, RZ, 0x1, P0 ;  /* 0x00000001ff007807 */ /* 0x002fe40000000000 */
[----:B------:R-:W-:Y:S01]  /*3d10*/  SEL R10, R10, RZ, P0 ;  /* 0x000000ff0a0a7207 */ /* 0x000fe20000000000 */
[----:B------:R-:W-:Y:S01]  /*3d20*/  USEL UR6, URZ, 0x1, UP0 ;  /* 0x00000001ff067887 */ /* 0x000fe20008000000 */
[----:B------:R-:W-:Y:S01]  /*3d30*/  LOP3.LUT R9, R9, R0, RZ, 0x3c, !PT ;  /* 0x0000000009097212 */ /* 0x000fe200078e3cff */
[----:B------:R-:W-:Y:S01]  /*3d40*/  USEL UR30, UR4, URZ, UP0 ;  /* 0x000000ff041e7287 */ /* 0x000fe20008000000 */
[----:B------:R1:W-:Y:S03]  /*3d50*/  UTCBAR [UR5], URZ ;  /* 0x000000ff050073e9 */ /* 0x0003e600080000ff */
[----:B------:R-:W-:Y:S01]  /*3d60*/  LOP3.LUT R11, R11, UR6, RZ, 0x3c, !PT ;  /* 0x000000060b0b7c12 */ /* 0x000fe2000f8e3cff */
[----:B------:R-:W-:Y:S07]  /*3d70*/  @P1 BRA `(.L_x_66) ;  /* 0xfffffff800881947 */ /* 0x000fee000383ffff */
[----:B------:R-:W2:Y:S01]  /*3d80*/  S2UR UR8, SR_CgaCtaId ;  /* 0x00000000000879c3 */ /* 0x000ea20000008800 */
[----:B------:R-:W-:Y:S01]  /*3d90*/  ELECT P0, URZ, PT ;  /* 0x0000000000ff782f */ /* 0x000fe20003800000 */
[----:B------:R-:W-:Y:S01]  /*3da0*/  IMAD.MOV.U32 R0, RZ, RZ, 0x1 ;  /* 0x00000001ff007424 */ /* 0x000fe200078e00ff */
[----:B------:R-:W-:Y:S01]  /*3db0*/  UIADD3 UR26, UPT, UPT, UR26, 0xd0, URZ ;  /* 0x000000d01a1a7890 */ /* 0x000fe2000fffe0ff */
[----:B------:R-:W-:Y:S01]  /*3dc0*/  SHF.L.U32 R3, R11, 0x1f, RZ ;  /* 0x0000001f0b037819 */ /* 0x000fe200000006ff */
[----:B------:R-:W-:-:S03]  /*3dd0*/  UMOV UR4, 0x40 ;  /* 0x0000004000047882 */ /* 0x000fc60000000000 */
[----:B------:R-:W-:Y:S01]  /*3de0*/  UVIRTCOUNT.DEALLOC.SMPOOL 0x80 ;  /* 0x000000800000784c */ /* 0x000fe20000000000 */
[----:B--2---:R-:W-:Y:S02]  /*3df0*/  ULEA UR8, UR8, UR4, 0x18 ;  /* 0x0000000408087291 */ /* 0x004fe4000f8ec0ff */
[----:B------:R-:W-:-:S07]  /*3e00*/  ULEA UR4, UR30, UR26, 0x3 ;  /* 0x0000001a1e047291 */ /* 0x000fce000f8e18ff */
[----:B------:R2:W-:Y:S02]  /*3e10*/  @P0 STS.U8 [UR8+0x1c], R0 ;  /* 0x00001c00ff000988 */ /* 0x0005e40008000008 */
[----:B------:R-:W4:Y:S02]  /*3e20*/  SYNCS.PHASECHK.TRANS64.TRYWAIT P0, [UR4], R3 ;  /* 0x00000003ff0075a7 */ /* 0x000f240008001104 */
[----:B--2-4-:R-:W-:Y:S05]  /*3e30*/  @!P0 BRA `(.L_x_67) ;  /* 0x0000007000408947 */ /* 0x014fea0003800000 */
.L_x_194:
[----:B------:R-:W-:-:S04]  /*3e40*/  UIADD3 UR4, UPT, UPT, UR30, 0x1, URZ ;  /* 0x000000011e047890 */ /* 0x000fc8000fffe0ff */
[----:B------:R-:W-:-:S04]  /*3e50*/  UISETP.NE.AND UP0, UPT, UR4, 0x4, UPT ;  /* 0x000000040400788c */ /* 0x000fc8000bf05270 */
[----:B------:R-:W-:Y:S02]  /*3e60*/  USEL UR6, URZ, 0x1, UP0 ;  /* 0x00000001ff067887 */ /* 0x000fe40008000000 */
[----:B------:R-:W-:-:S04]  /*3e70*/  USEL UR4, UR4, URZ, UP0 ;  /* 0x000000ff04047287 */ /* 0x000fc80008000000 */
[----:B-1----:R-:W-:Y:S01]  /*3e80*/  ULEA UR5, UR4, UR26, 0x3 ;  /* 0x0000001a04057291 */ /* 0x002fe2000f8e18ff */
[----:B------:R-:W-:-:S04]  /*3e90*/  LOP3.LUT R2, R11, UR6, RZ, 0x3c, !PT ;  /* 0x000000060b027c12 */ /* 0x000fc8000f8e3cff */
[----:B--2---:R-:W-:-:S04]  /*3ea0*/  SHF.L.U32 R3, R2, 0x1f, RZ ;  /* 0x0000001f02037819 */ /* 0x004fc800000006ff */
[----:B------:R-:W1:Y:S02]  /*3eb0*/  SYNCS.PHASECHK.TRANS64.TRYWAIT P0, [UR5], R3 ;  /* 0x00000003ff0075a7 */ /* 0x000e640008001105 */
[----:B-1----:R-:W-:Y:S05]  /*3ec0*/  @!P0 BRA `(.L_x_68) ;  /* 0x0000007000348947 */ /* 0x002fea0003800000 */
.L_x_196:
        /* <DEDUP_REMOVED lines=9> */
.L_x_198:
[----:B------:R-:W-:-:S04]  /*3f60*/  UIADD3 UR4, UPT, UPT, UR4, 0x1, URZ ;  /* 0x0000000104047890 */ /* 0x000fc8000fffe0ff */
[----:B------:R-:W-:-:S04]  /*3f70*/  UISETP.NE.AND UP0, UPT, UR4, 0x4, UPT ;  /* 0x000000040400788c */ /* 0x000fc8000bf05270 */
[----:B------:R-:W-:Y:S02]  /*3f80*/  USEL UR5, URZ, 0x1, UP0 ;  /* 0x00000001ff057887 */ /* 0x000fe40008000000 */
[----:B------:R-:W-:-:S04]  /*3f90*/  USEL UR4, UR4, URZ, UP0 ;  /* 0x000000ff04047287 */ /* 0x000fc80008000000 */
[----:B------:R-:W-:Y:S01]  /*3fa0*/  ULEA UR4, UR4, UR26, 0x3 ;  /* 0x0000001a04047291 */ /* 0x000fe2000f8e18ff */
[----:B-1----:R-:W-:-:S04]  /*3fb0*/  LOP3.LUT R3, R2, UR5, RZ, 0x3c, !PT ;  /* 0x0000000502037c12 */ /* 0x002fc8000f8e3cff */
[----:B------:R-:W-:-:S04]  /*3fc0*/  SHF.L.U32 R3, R3, 0x1f, RZ ;  /* 0x0000001f03037819 */ /* 0x000fc800000006ff */
[----:B------:R-:W1:Y:S02]  /*3fd0*/  SYNCS.PHASECHK.TRANS64.TRYWAIT P0, [UR4], R3 ;  /* 0x00000003ff0075a7 */ /* 0x000e640008001104 */
[----:B-1----:R-:W-:Y:S05]  /*3fe0*/  @!P0 BRA `(.L_x_70) ;  /* 0x00000070001c8947 */ /* 0x002fea0003800000 */
.L_x_200:
[----:B------:R-:W-:Y:S01]  /*3ff0*/  NOP ;  /* 0x0000000000007918 */ /* 0x000fe20000000000 */
[----:B-1----:R-:W1:Y:S01]  /*4000*/  LDS R0, [UR8+0x14] ;  /* 0x00001408ff007984 */ /* 0x002e620008000800 */
[----:B------:R-:W-:Y:S01]  /*4010*/  ULOP3.LUT UR4, UR42, 0xffff, URZ, 0xc0, !UPT ;  /* 0x0000ffff2a047892 */ /* 0x000fe2000f8ec0ff */
[----:B------:R-:W-:Y:S01]  /*4020*/  UMOV UR5, 0xffff ;  /* 0x0000ffff00057882 */ /* 0x000fe20000000000 */
[----:B------:R-:W-:Y:S02]  /*4030*/  UMOV UR6, 0x1 ;  /* 0x0000000100067882 */ /* 0x000fe40000000000 */
[----:B------:R-:W-:-:S04]  /*4040*/  USHF.R.U32.HI UR4, URZ, 0x5, UR4 ;  /* 0x00000005ff047899 */ /* 0x000fc80008011604 */
[----:B------:R-:W-:Y:S02]  /*4050*/  USHF.L.U32 UR5, UR5, UR4, URZ ;  /* 0x0000000405057299 */ /* 0x000fe400080006ff */
[----:B------:R-:W-:-:S04]  /*4060*/  USHF.L.U32 UR4, UR6, UR4, URZ ;  /* 0x0000000406047299 */ /* 0x000fc800080006ff */
[----:B-1----:R-:W-:-:S04]  /*4070*/  LOP3.LUT R0, R0, UR5, RZ, 0xc0, !PT ;  /* 0x0000000500007c12 */ /* 0x002fc8000f8ec0ff */
[----:B------:R-:W-:-:S13]  /*4080*/  ISETP.NE.AND P0, PT, R0, UR5, PT ;  /* 0x0000000500007c0c */ /* 0x000fda000bf05270 */
[----:B------:R-:W-:Y:S05]  /*4090*/  @P0 BRA `(.L_x_71) ;  /* 0x0000000000580947 */ /* 0x000fea0003800000 */
[----:B------:R-:W1:Y:S02]  /*40a0*/  LDS R0, [UR8+0x18] ;  /* 0x00001808ff007984 */ /* 0x000e640008000800 */
[----:B-1----:R-:W-:-:S04]  /*40b0*/  LOP3.LUT R0, R0, UR4, RZ, 0xc0, !PT ;  /* 0x0000000400007c12 */ /* 0x002fc8000f8ec0ff */
[----:B------:R-:W-:-:S13]  /*40c0*/  ISETP.NE.AND P0, PT, R0, UR4, PT ;  /* 0x0000000400007c0c */ /* 0x000fda000bf05270 */
[----:B------:R-:W-:Y:S05]  /*40d0*/  @P0 BRA `(.L_x_72) ;  /* 0x00000000003c0947 */ /* 0x000fea0003800000 */
[----:B------:R-:W1:Y:S01]  /*40e0*/  S2R R2, SR_LANEID ;  /* 0x0000000000027919 */ /* 0x000e620000000000 */
[----:B------:R-:W-:Y:S01]  /*40f0*/  ULOP3.LUT UR5, URZ, UR5, URZ, 0x33, !UPT ;  /* 0x00000005ff057292 */ /* 0x000fe2000f8e33ff */
[----:B------:R-:W-:Y:S01]  /*4100*/  LOP3.LUT R4, RZ, UR4, RZ, 0x33, !PT ;  /* 0x00000004ff047c12 */ /* 0x000fe2000f8e33ff */
[----:B------:R-:W-:Y:S02]  /*4110*/  VOTEU.ANY UR4, UPT, PT ;  /* 0x0000000000047886 */ /* 0x000fe400038e0100 */
[----:B------:R-:W-:Y:S01]  /*4120*/  UFLO.U32 UR4, UR4 ;  /* 0x00000004000472bd */ /* 0x000fe200080e0000 */
[----:B------:R-:W2:Y:S01]  /*4130*/  REDUX UR6, R4 ;  /* 0x00000000040673c4 */ /* 0x000ea20000000000 */
[----:B------:R-:W-:-:S06]  /*4140*/  IMAD.U32 R0, RZ, RZ, UR5 ;  /* 0x00000005ff007e24 */ /* 0x000fcc000f8e00ff */
[----:B------:R4:W-:Y:S01]  /*4150*/  UTCATOMSWS.AND URZ, UR5 ;  /* 0x0000000500ff79e3 */ /* 0x0009e20008000000 */
[----:B------:R-:W3:Y:S01]  /*4160*/  REDUX UR7, R0 ;  /* 0x00000000000773c4 */ /* 0x000ee20000000000 */
[----:B-1----:R-:W-:Y:S01]  /*4170*/  ISETP.EQ.U32.AND P0, PT, R2, UR4, PT ;  /* 0x0000000402007c0c */ /* 0x002fe2000bf02070 */
[----:B--2---:R-:W-:Y:S01]  /*4180*/  IMAD.U32 R2, RZ, RZ, UR6 ;  /* 0x00000006ff027e24 */ /* 0x004fe2000f8e00ff */
[----:B---3--:R-:W-:-:S11]  /*4190*/  MOV R3, UR7 ;  /* 0x0000000700037c02 */ /* 0x008fd60008000f00 */
[----:B------:R4:W-:Y:S04]  /*41a0*/  @P0 ATOMS.AND RZ, [UR8+0x14], R3 ;  /* 0x00001403ffff098c */ /* 0x0009e8000a800008 */
[----:B------:R4:W-:Y:S01]  /*41b0*/  @P0 ATOMS.AND RZ, [UR8+0x18], R2 ;  /* 0x00001802ffff098c */ /* 0x0009e2000a800008 */
[----:B------:R-:W-:Y:S05]  /*41c0*/  BRA `(.L_x_73) ;  /* 0x0000000000147947 */ /* 0x000fea0003800000 */
.L_x_72:
[----:B------:R-:W-:Y:S02]  /*41d0*/  MOV R2, 0x41f0 ;  /* 0x000041f000027802 */ /* 0x000fe40000000f00 */
[----:B---3-5:R-:W-:Y:S05]  /*41e0*/  CALL.REL.NOINC `($__internal_0_$__cuda_sm10x_tcgen05_guardrail_trap_col_being_dealloced_not_returned_by_alloc) ;  /* 0x0000007400b47944 */ /* 0x028fea0003c00000 */
[----:B------:R-:W-:Y:S05]  /*41f0*/  BRA `(.L_x_73) ;  /* 0x0000000000087947 */ /* 0x000fea0003800000 */
.L_x_71:
[----:B------:R-:W-:Y:S02]  /*4200*/  MOV R2, 0x4220 ;  /* 0x0000422000027802 */ /* 0x000fe40000000f00 */
[----:B---3-5:R-:W-:Y:S05]  /*4210*/  CALL.REL.NOINC `($__internal_2_$__cuda_sm10x_tcgen05_guardrail_trap_unallocated_columns_being_dealloced) ;  /* 0x0000007400c07944 */ /* 0x028fea0003c00000 */
.L_x_73:
[----:B------:R-:W-:Y:S01]  /*4220*/  NOP ;  /* 0x0000000000007918 */ /* 0x000fe20000000000 */
[----:B----4-:R-:W-:Y:S05]  /*4230*/  EXIT ;  /* 0x000000000000794d */ /* 0x010fea0003800000 */
.L_x_55:
[----:B------:R-:W-:-:S09]  /*4240*/  UISETP.NE.OR UP0, UPT, UR17, 0x3, !UP3 ;  /* 0x000000031100788c */ /* 0x000fd2000df05670 */
[----:B------:R-:W-:Y:S05]  /*4250*/  BRA.U UP0, `(.L_x_74) ;  /* 0x0000001500d87547 */ /* 0x000fea000b800000 */
[----:B------:R-:W1:Y:S01]  /*4260*/  S2UR UR10, SR_CgaCtaId ;  /* 0x00000000000a79c3 */ /* 0x000e620000008800 */
[----:B------:R-:W2:Y:S01]  /*4270*/  LDCU UR46, c[0x0][0x370] ;  /* 0x00006e00ff2e77ac */ /* 0x000ea20008000800 */
[----:B------:R-:W-:Y:S01]  /*4280*/  HFMA2 R14, -RZ, RZ, 0, 0 ;  /* 0x00000000ff0e7431 */ /* 0x000fe200000001ff */
[----:B------:R-:W-:Y:S01]  /*4290*/  MOV R13, RZ ;  /* 0x000000ff000d7202 */ /* 0x000fe20000000f00 */
[----:B------:R-:W-:Y:S01]  /*42a0*/  HFMA2 R7, -RZ, RZ, 0, 0.0078125 ;  /* 0x00002000ff077431 */ /* 0x000fe200000001ff */
[----:B------:R-:W2:Y:S03]  /*42b0*/  LDCU.128 UR48, c[0x0][0xb10] ;  /* 0x00016200ff3077ac */ /* 0x000ea60008000c00 */
[----:B------:R-:W3:Y:S01]  /*42c0*/  LDC.64 R16, c[0x0][0x348] ;  /* 0x0000d200ff107b82 */ /* 0x000ee20000000a00 */
[----:B------:R-:W4:Y:S01]  /*42d0*/  LDCU UR39, c[0x0][0x374] ;  /* 0x00006e80ff2777ac */ /* 0x000f220008000800 */
[----:B------:R-:W1:Y:S06]  /*42e0*/  LDCU UR15, c[0x0][0xb0c] ;  /* 0x00016180ff0f77ac */ /* 0x000e6c0008000800 */
[----:B------:R-:W3:Y:S01]  /*42f0*/  LDC.64 R2, c[0x0][0x888] ;  /* 0x00022200ff027b82 */ /* 0x000ee20000000a00 */
[----:B------:R-:W3:Y:S01]  /*4300*/  LDCU UR54, c[0x0][0xb20] ;  /* 0x00016400ff3677ac */ /* 0x000ee20008000800 */
[----:B------:R-:W3:Y:S06]  /*4310*/  LDCU UR4, c[0x0][0xb30] ;  /* 0x00016600ff0477ac */ /* 0x000eec0008000800 */
[----:B------:R-:W3:Y:S01]  /*4320*/  LDC.64 R4, c[0x0][0x890] ;  /* 0x00022400ff047b82 */ /* 0x000ee20000000a00 */
[----:B------:R-:W-:Y:S01]  /*4330*/  UMOV UR21, 0x400 ;  /* 0x0000040000157882 */ /* 0x000fe20000000000 */
[----:B--2---:R-:W-:-:S02]  /*4340*/  UIMAD.WIDE.U32 UR6, UR46, UR48, URZ ;  /* 0x000000302e0672a5 */ /* 0x004fc4000f8e00ff */
[----:B----4-:R-:W-:Y:S02]  /*4350*/  UIMAD.WIDE.U32 UR8, UR39, UR51, URZ ;  /* 0x00000033270872a5 */ /* 0x010fe4000f8e00ff */
[----:B-1----:R-:W-:Y:S02]  /*4360*/  ULEA UR21, UR10, UR21, 0x18 ;  /* 0x000000150a157291 */ /* 0x002fe4000f8ec0ff */
[----:B------:R-:W-:Y:S02]  /*4370*/  UPLOP3.LUT UP1, UPT, UPT, UPT, UPT, 0x40, 0x4 ;  /* 0x000000000004789c */ /* 0x000fe40003f2e870 */
[----:B------:R-:W-:Y:S02]  /*4380*/  UIADD3 UR41, UPT, UPT, UR21, 0x40, URZ ;  /* 0x0000004015297890 */ /* 0x000fe4000fffe0ff */
[----:B------:R-:W-:Y:S02]  /*4390*/  UIADD3 UR33, UPT, UPT, UR21, 0x48, URZ ;  /* 0x0000004815217890 */ /* 0x000fe4000fffe0ff */
[----:B------:R-:W-:-:S02]  /*43a0*/  UIADD3 UR25, UPT, UPT, UR21, 0x50, URZ ;  /* 0x0000005015197890 */ /* 0x000fc4000fffe0ff */
[----:B------:R-:W-:Y:S01]  /*43b0*/  UIADD3 UR17, UPT, UPT, UR21, 0x58, URZ ;  /* 0x0000005815117890 */ /* 0x000fe2000fffe0ff */
[----:B------:R-:W-:Y:S01]  /*43c0*/  UMOV UR6, UR7 ;  /* 0x0000000700067c82 */ /* 0x000fe20008000000 */
[----:B------:R-:W-:Y:S01]  /*43d0*/  UMOV UR47, UR9 ;  /* 0x00000009002f7c82 */ /* 0x000fe20008000000 */
[----:B------:R-:W-:Y:S02]  /*43e0*/  UISETP.GE.AND UP0, UPT, UR45, 0x1, UPT ;  /* 0x000000012d00788c */ /* 0x000fe4000bf06270 */
[----:B------:R-:W-:Y:S01]  /*43f0*/  UISETP.NE.AND UP4, UPT, UR45, 0x1, UPT ;  /* 0x000000012d00788c */ /* 0x000fe2000bf85270 */
[----:B------:R-:W1:Y:S01]  /*4400*/  LDCU.64 UR22, c[0x0][0xb28] ;  /* 0x00016500ff1677ac */ /* 0x000e620008000a00 */
[----:B------:R-:W-:Y:S02]  /*4410*/  UISETP.NE.AND UP6, UPT, UR15, 0x1, UPT ;  /* 0x000000010f00788c */ /* 0x000fe4000bfc5270 */
[----:B------:R-:W-:Y:S02]  /*4420*/  UISETP.NE.AND UP5, UPT, UR50, 0x1, UPT ;  /* 0x000000013200788c */ /* 0x000fe4000bfa5270 */
[----:B------:R-:W-:-:S02]  /*4430*/  USHF.R.U32.HI UR52, URZ, UR49, UR6 ;  /* 0x00000031ff347299 */ /* 0x000fc40008011606 */
[----:B------:R-:W-:Y:S02]  /*4440*/  UPRMT UR37, UR10, 0x654, UR41 ;  /* 0x000006540a257896 */ /* 0x000fe40008000029 */
[----:B------:R-:W-:Y:S02]  /*4450*/  UPRMT UR31, UR10, 0x654, UR33 ;  /* 0x000006540a1f7896 */ /* 0x000fe40008000021 */
[----:B------:R-:W-:Y:S02]  /*4460*/  UPRMT UR30, UR10, 0x654, UR25 ;  /* 0x000006540a1e7896 */ /* 0x000fe40008000019 */
[----:B------:R-:W-:Y:S02]  /*4470*/  UPRMT UR29, UR10, 0x654, UR17 ;  /* 0x000006540a1d7896 */ /* 0x000fe40008000011 */
[----:B---3--:R-:W-:Y:S02]  /*4480*/  USHF.R.U32.HI UR47, URZ, UR54, UR47 ;  /* 0x00000036ff2f7299 */ /* 0x008fe4000801162f */
[----:B------:R-:W-:-:S11]  /*4490*/  UISETP.NE.AND UP3, UPT, UR4, 0x1, UPT ;  /* 0x000000010400788c */ /* 0x000fd6000bf65270 */
.L_x_89:
[C---:B------:R-:W-:Y:S02]  /*44a0*/  LEA R12, R14.reuse, UR21, 0x3 ;  /* 0x000000150e0c7c11 */ /* 0x040fe4000f8e18ff */
[----:B------:R-:W-:Y:S02]  /*44b0*/  SHF.L.U32 R9, R13, 0x1f, RZ ;  /* 0x0000001f0d097819 */ /* 0x000fe400000006ff */
[----:B------:R-:W-:Y:S02]  /*44c0*/  LEA R10, R14, UR21, 0x4 ;  /* 0x000000150e0a7c11 */ /* 0x000fe4000f8e20ff */
[----:B--2---:R-:W2:Y:S02]  /*44d0*/  SYNCS.PHASECHK.TRANS64.TRYWAIT P0, [R12+URZ+0x90], R9 ;  /* 0x000090090c0075a7 */ /* 0x004ea400080011ff */
[----:B--2---:R-:W-:Y:S05]  /*44e0*/  @!P0 BRA `(.L_x_75) ;  /* 0x0000006800f48947 */ /* 0x004fea0003800000 */
.L_x_201:
[----:B--2---:R-:W2:Y:S01]  /*44f0*/  LDS.128 R8, [R10+0x120] ;  /* 0x000120000a087984 */ /* 0x004ea20000000c00 */
[----:B------:R-:W-:Y:S01]  /*4500*/  UISETP.GE.AND UP0, UPT, UR45, 0x1, UPT ;  /* 0x000000012d00788c */ /* 0x000fe2000bf06270 */
[----:B------:R-:W-:Y:S01]  /*4510*/  @!PT LDS RZ, [RZ] ;  /* 0x00000000fffff984 */ /* 0x000fe20000000800 */
[----:B------:R-:W-:Y:S01]  /*4520*/  @!PT LDS RZ, [RZ] ;  /* 0x00000000fffff984 */ /* 0x000fe20000000800 */
[----:B------:R-:W-:Y:S01]  /*4530*/  @!PT LDS RZ, [RZ] ;  /* 0x00000000fffff984 */ /* 0x000fe20000000800 */
[----:B------:R-:W-:Y:S01]  /*4540*/  @!PT LDS RZ, [RZ] ;  /* 0x00000000fffff984 */ /* 0x000fe20000000800 */
[----:B------:R3:W-:Y:S06]  /*4550*/  MEMBAR.ALL.CTA ;  /* 0x0000000000007992 */ /* 0x0007ec0000008000 */
[----:B---3--:R-:W3:Y:S01]  /*4560*/  FENCE.VIEW.ASYNC.S ;  /* 0x00000000000073c6 */ /* 0x008ee20000000000 */
[----:B--2---:R-:W-:Y:S11]  /*4570*/  LOP3.LUT P0, RZ, R10, 0x1, RZ, 0xc0, !PT ;  /* 0x000000010aff7812 */ /* 0x004ff6000780c0ff */
[----:B------:R-:W-:Y:S02]  /*4580*/  @!UPT UIADD3 URZ, UPT, UPT, URZ, URZ, URZ ;  /* 0x000000fffffff290 */ /* 0x000fe4000fffe0ff */
[----:B---3--:R-:W-:Y:S01]  /*4590*/  VOTEU.ANY UP2, P0 ;  /* 0x0000000000ff7886 */ /* 0x008fe20000040100 */
[----:B------:R-:W-:Y:S11]  /*45a0*/  PLOP3.LUT P0, PT, PT, PT, UP2, 0x80, 0x8 ;  /* 0x000000000008781c */ /* 0x000ff60003f0f028 */
[----:B------:R-:W-:Y:S02]  /*45b0*/  @!UPT UIADD3 URZ, UPT, UPT, URZ, URZ, URZ ;  /* 0x000000fffffff290 */ /* 0x000fe4000fffe0ff */
[----:B------:R-:W-:Y:S02]  /*45c0*/  @P0 SHF.R.U32.HI R0, RZ, 0x10, R9 ;  /* 0x00000010ff000819 */ /* 0x000fe40000011609 */
[----:B------:R-:W-:Y:S02]  /*45d0*/  @P0 MOV R6, R8 ;  /* 0x0000000800060202 */ /* 0x000fe40000000f00 */
[----:B------:R-:W-:Y:S01]  /*45e0*/  @P0 R2UR UR4, R0 ;  /* 0x00000000000402ca */ /* 0x000fe200000e0000 */
[----:B------:R-:W-:Y:S01]  /*45f0*/  VIADD R0, R12, 0xa0 ;  /* 0x000000a00c007836 */ /* 0x000fe20000000000 */
[----:B------:R-:W-:Y:S02]  /*4600*/  @P0 LOP3.LUT R8, R9, 0xffff, RZ, 0xc0, !PT ;  /* 0x0000ffff09080812 */ /* 0x000fe400078ec0ff */
[----:B------:R-:W-:Y:S02]  /*4610*/  @P0 R2UR UR6, R6 ;  /* 0x00000000060602ca */ /* 0x000fe400000e0000 */
[----:B------:R-:W-:Y:S02]  /*4620*/  PRMT R0, RZ, 0x654, R0 ;  /* 0x00000654ff007816 */ /* 0x000fe40000000000 */
[----:B------:R-:W-:Y:S02]  /*4630*/  @P0 R2UR UR5, R8 ;  /* 0x00000000080502ca */ /* 0x000fe400000e0000 */
[----:B------:R2:W-:Y:S03]  /*4640*/  SYNCS.ARRIVE.TRANS64.RED.A1T0 RZ, [R0+URZ], RZ ;  /* 0x000000ff00ff79a7 */ /* 0x0005e600081004ff */
[----:B------:R-:W-:Y:S04]  /*4650*/  @UP2 UMOV UR38, UR4 ;  /* 0x0000000400262c82 */ /* 0x000fe80008000000 */
[----:B------:R-:W-:Y:S04]  /*4660*/  @UP2 UMOV UR14, UR6 ;  /* 0x00000006000e2c82 */ /* 0x000fe80008000000 */
[----:B------:R-:W-:Y:S01]  /*4670*/  @UP2 UMOV UR13, UR5 ;  /* 0x00000005000d2c82 */ /* 0x000fe20008000000 */
[----:B------:R-:W-:Y:S05]  /*4680*/  BRA.U !UP0, `(.L_x_76) ;  /* 0x0000000108a47547 */ /* 0x000fea000b800000 */
[----:B------:R-:W-:Y:S02]  /*4690*/  UIMAD.WIDE.U32 UR18, UR13, UR51, URZ ;  /* 0x000000330d1272a5 */ /* 0x000fe4000f8e00ff */
[----:B------:R-:W-:Y:S02]  /*46a0*/  UIMAD.WIDE.U32 UR26, UR14, UR48, URZ ;  /* 0x000000300e1a72a5 */ /* 0x000fe4000f8e00ff */
[----:B------:R-:W-:Y:S02]  /*46b0*/  USEL UR4, UR39, UR47, !UP5 ;  /* 0x0000002f27047287 */ /* 0x000fe4000e800000 */
[----:B------:R-:W-:Y:S02]  /*46c0*/  USEL UR7, UR46, UR52, !UP6 ;  /* 0x000000342e077287 */ /* 0x000fe4000f000000 */
[----:B-1----:R-:W-:Y:S02]  /*46d0*/  UIMAD.WIDE.U32 UR8, UR4, UR22, URZ ;  /* 0x00000016040872a5 */ /* 0x002fe4000f8e00ff */
[----:B------:R-:W-:Y:S01]  /*46e0*/  UIMAD.WIDE.U32 UR10, UR7, UR22, URZ ;  /* 0x00000016070a72a5 */ /* 0x000fe2000f8e00ff */
[----:B------:R-:W-:Y:S02]  /*46f0*/  UMOV UR5, UR19 ;  /* 0x0000001300057c82 */ /* 0x000fe40008000000 */
[----:B------:R-:W-:Y:S03]  /*4700*/  USHF.R.U32.HI UR6, URZ, UR54, UR5 ;  /* 0x00000036ff067299 */ /* 0x000fe60008011605 */
[----:B------:R-:W-:Y:S01]  /*4710*/  UMOV UR5, UR27 ;  /* 0x0000001b00057c82 */ /* 0x000fe20008000000 */
[----:B------:R-:W-:Y:S02]  /*4720*/  USEL UR6, UR13, UR6, !UP5 ;  /* 0x000000060d067287 */ /* 0x000fe4000e800000 */
[----:B------:R-:W-:Y:S03]  /*4730*/  USHF.R.U32.HI UR12, URZ, UR49, UR5 ;  /* 0x00000031ff0c7299 */ /* 0x000fe60008011605 */
[----:B------:R-:W-:Y:S02]  /*4740*/  UMOV UR5, UR9 ;  /* 0x0000000900057c82 */ /* 0x000fe40008000000 */
[----:B------:R-:W-:Y:S03]  /*4750*/  @UP4 USHF.R.U32.HI UR4, URZ, UR23, UR5 ;  /* 0x00000017ff044299 */ /* 0x000fe60008011605 */
[----:B------:R-:W-:Y:S01]  /*4760*/  UMOV UR5, UR11 ;  /* 0x0000000b00057c82 */ /* 0x000fe20008000000 */
[----:B------:R-:W-:Y:S02]  /*4770*/  UIMAD UR4, UR45, UR4, URZ ;  /* 0x000000042d0472a4 */ /* 0x000fe4000f8e02ff */
[----:B------:R-:W-:Y:S02]  /*4780*/  @UP4 USHF.R.U32.HI UR7, URZ, UR23, UR5 ;  /* 0x00000017ff074299 */ /* 0x000fe40008011605 */
[----:B------:R-:W-:Y:S02]  /*4790*/  UIMAD.WIDE.U32 UR10, UR6, UR22, URZ ;  /* 0x00000016060a72a5 */ /* 0x000fe4000f8e00ff */
[----:B------:R-:W-:Y:S02]  /*47a0*/  USEL UR5, UR14, UR12, !UP6 ;  /* 0x0000000c0e057287 */ /* 0x000fe4000f000000 */
[----:B------:R-:W-:Y:S02]  /*47b0*/  UIMAD UR8, UR45, UR7, URZ ;  /* 0x000000072d0872a4 */ /* 0x000fe4000f8e02ff */
[----:B------:R-:W-:Y:S03]  /*47c0*/  UISETP.GE.AND UP0, UPT, UR6, UR4, UPT ;  /* 0x000000040600728c */ /* 0x000fe6000bf06270 */
[----:B------:R-:W-:Y:S01]  /*47d0*/  UMOV UR4, UR11 ;  /* 0x0000000b00047c82 */ /* 0x000fe20008000000 */
[----:B------:R-:W-:Y:S02]  /*47e0*/  UISETP.GE.OR UP0, UPT, UR5, UR8, UP0 ;  /* 0x000000080500728c */ /* 0x000fe40008706670 */
[----:B------:R-:W-:Y:S02]  /*47f0*/  USHF.R.U32.HI UR4, URZ, UR23, UR4 ;  /* 0x00000017ff047299 */ /* 0x000fe40008011604 */
[----:B------:R-:W-:Y:S02]  /*4800*/  UIMAD.WIDE.U32 UR8, UR5, UR22, URZ ;  /* 0x00000016050872a5 */ /* 0x000fe4000f8e00ff */
[----:B------:R-:W-:Y:S04]  /*4810*/  USEL UR10, UR6, UR4, !UP4 ;  /* 0x00000004060a7287 */ /* 0x000fe8000e000000 */
[----:B------:R-:W-:Y:S01]  /*4820*/  UIADD3 UR11, UPT, UPT, -UR10, URZ, URZ ;  /* 0x000000ff0a0b7290 */ /* 0x000fe2000fffe1ff */
[----:B------:R-:W-:Y:S02]  /*4830*/  @!UP0 UMOV UR4, UR9 ;  /* 0x0000000900048c82 */ /* 0x000fe40008000000 */
[----:B------:R-:W-:Y:S02]  /*4840*/  @!UP0 USHF.R.U32.HI UR4, URZ, UR23, UR4 ;  /* 0x00000017ff048299 */ /* 0x000fe40008011604 */
[----:B------:R-:W-:Y:S02]  /*4850*/  UIMAD UR8, UR45, UR11, UR6 ;  /* 0x0000000b2d0872a4 */ /* 0x000fe4000f8e0206 */
[----:B------:R-:W-:Y:S04]  /*4860*/  @!UP0 USEL UR4, UR5, UR4, !UP4 ;  /* 0x0000000405048287 */ /* 0x000fe8000e000000 */
[----:B------:R-:W-:Y:S02]  /*4870*/  @!UP0 UIMAD UR7, UR7, UR8, UR4 ;  /* 0x00000008070782a4 */ /* 0x000fe4000f8e0204 */
[----:B------:R-:W-:Y:S02]  /*4880*/  @!UP0 UIADD3 UR9, UPT, UPT, UR10, -UR4, URZ ;  /* 0x800000040a098290 */ /* 0x000fe4000fffe0ff */
[----:B------:R-:W-:Y:S02]  /*4890*/  UIADD3 UR8, UPT, UPT, -UR6, URZ, URZ ;  /* 0x000000ff06087290 */ /* 0x000fe4000fffe1ff */
[----:B------:R-:W-:Y:S02]  /*48a0*/  UIADD3 UR4, UPT, UPT, -UR5, URZ, URZ ;  /* 0x000000ff05047290 */ /* 0x000fe4000fffe1ff */
[----:B------:R-:W-:Y:S03]  /*48b0*/  @!UP0 UIMAD UR6, UR9, UR45, UR5 ;  /* 0x0000002d090682a4 */ /* 0x000fe6000f8e0205 */
[----:B------:R-:W-:Y:S01]  /*48c0*/  @!UP0 UMOV UR5, UR7 ;  /* 0x0000000700058c82 */ /* 0x000fe20008000000 */
[----:B------:R-:W-:Y:S02]  /*48d0*/  UIMAD UR7, UR15, UR4, UR14 ;  /* 0x000000040f0772a4 */ /* 0x000fe4000f8e020e */
[----:B------:R-:W-:Y:S02]  /*48e0*/  UIMAD UR4, UR50, UR8, UR13 ;  /* 0x00000008320472a4 */ /* 0x000fe4000f8e020d */
[----:B------:R-:W-:Y:S02]  /*48f0*/  UIMAD UR14, UR5, UR15, UR7 ;  /* 0x0000000f050e72a4 */ /* 0x000fe4000f8e0207 */
[----:B------:R-:W-:Y:S11]  /*4900*/  UIMAD UR13, UR6, UR50, UR4 ;  /* 0x00000032060d72a4 */ /* 0x000ff6000f8e0204 */
[----:B------:R-:W-:Y:S01]  /*4910*/  @!UPT UIADD3 URZ, UPT, UPT, URZ, URZ, URZ ;  /* 0x000000fffffff290 */ /* 0x000fe2000fffe0ff */
.L_x_76:
[----:B------:R-:W3:Y:S01]  /*4920*/  @!UP3 LDCU.128 UR8, c[0x0][0xb10] ;  /* 0x00016200ff08b7ac */ /* 0x000ee20008000c00 */
[----:B------:R-:W-:Y:S01]  /*4930*/  IMAD.MOV.U32 R10, RZ, RZ, 0x1 ;  /* 0x00000001ff0a7424 */ /* 0x000fe200078e00ff */
[C---:B------:R-:W-:Y:S02]  /*4940*/  ISETP.NE.U32.AND P1, PT, R4.reuse, RZ, PT ;  /* 0x000000ff0400720c */ /* 0x040fe40003f25070 */
[----:B------:R-:W-:Y:S02]  /*4950*/  ISETP.NE.U32.AND P0, PT, R4, RZ, PT ;  /* 0x000000ff0400720c */ /* 0x000fe40003f05070 */
[C---:B------:R-:W-:Y:S01]  /*4960*/  ISETP.NE.AND.EX P1, PT, R5.reuse, RZ, PT, P1 ;  /* 0x000000ff0500720c */ /* 0x040fe20003f25310 */
[----:B------:R-:W4:Y:S01]  /*4970*/  @!UP3 LDCU UR5, c[0x0][0xb0c] ;  /* 0x00016180ff05b7ac */ /* 0x000f220008000800 */
[----:B------:R-:W-:Y:S02]  /*4980*/  ISETP.NE.AND.EX P0, PT, R5, RZ, PT, P0 ;  /* 0x000000ff0500720c */ /* 0x000fe40003f05300 */
[----:B------:R-:W-:Y:S01]  /*4990*/  SHF.L.U32 R10, R10, 0x1f, RZ ;  /* 0x0000001f0a0a7819 */ /* 0x000fe200000006ff */
[----:B------:R-:W-:Y:S02]  /*49a0*/  USHF.L.U32 UR43, UR16, 0x6, URZ ;  /* 0x00000006102b7899 */ /* 0x000fe400080006ff */
[----:B------:R-:W-:Y:S02]  /*49b0*/  USHF.L.U32 UR42, UR20, 0x8, URZ ;  /* 0x00000008142a7899 */ /* 0x000fe400080006ff */
[----:B---3--:R-:W-:Y:S07]  /*49c0*/  UIMAD.WIDE.U32 UR6, UR14, UR8, URZ ;  /* 0x000000080e0672a5 */ /* 0x008fee000f8e00ff */
[----:B------:R-:W-:Y:S01]  /*49d0*/  @!UP3 UMOV UR4, UR7 ;  /* 0x000000070004bc82 */ /* 0x000fe20008000000 */
[----:B----4-:R-:W-:Y:S02]  /*49e0*/  @!UP3 UISETP.NE.AND UP0, UPT, UR5, 0x1, UPT ;  /* 0x000000010500b88c */ /* 0x010fe4000bf05270 */
[----:B------:R-:W-:Y:S02]  /*49f0*/  @!UP3 USHF.R.U32.HI UR4, URZ, UR9, UR4 ;  /* 0x00000009ff04b299 */ /* 0x000fe40008011604 */
[----:B------:R-:W-:Y:S02]  /*4a00*/  UIMAD.WIDE.U32 UR6, UR13, UR11, URZ ;  /* 0x0000000b0d0672a5 */ /* 0x000fe4000f8e00ff */
[----:B------:R-:W-:Y:S02]  /*4a10*/  @!UP3 USEL UR8, UR14, UR4, !UP0 ;  /* 0x000000040e08b287 */ /* 0x000fe4000c000000 */
[----:B------:R-:W-:Y:S03]  /*4a20*/  @!UP3 UISETP.NE.AND UP0, UPT, UR10, 0x1, UPT ;  /* 0x000000010a00b88c */ /* 0x000fe6000bf05270 */
[----:B------:R-:W-:Y:S02]  /*4a30*/  @!UP3 UMOV UR6, UR7 ;  /* 0x000000070006bc82 */ /* 0x000fe40008000000 */
[----:B------:R-:W3:Y:S02]  /*4a40*/  @!UP3 LDCU UR4, c[0x0][0xb20] ;  /* 0x00016400ff04b7ac */ /* 0x000ee40008000800 */
[----:B---3--:R-:W-:Y:S04]  /*4a50*/  @!UP3 USHF.R.U32.HI UR6, URZ, UR4, UR6 ;  /* 0x00000004ff06b299 */ /* 0x008fe80008011606 */
[----:B------:R-:W-:Y:S04]  /*4a60*/  @!UP3 USEL UR6, UR13, UR6, !UP0 ;  /* 0x000000060d06b287 */ /* 0x000fe8000c000000 */
[----:B------:R-:W-:Y:S02]  /*4a70*/  @!UP3 UIADD3 UR4, UPT, UPT, -UR8, UR6, URZ ;  /* 0x000000060804b290 */ /* 0x000fe4000fffe1ff */
[----:B------:R-:W-:Y:S02]  /*4a80*/  @!UP3 UIADD3 UR6, UPT, UPT, UR8, -UR6, URZ ;  /* 0x800000060806b290 */ /* 0x000fe4000fffe0ff */
[----:B------:R-:W-:Y:S02]  /*4a90*/  @!UP3 UIMAD UR14, UR4, UR5, UR14 ;  /* 0x00000005040eb2a4 */ /* 0x000fe4000f8e020e */
[----:B------:R-:W-:Y:S01]  /*4aa0*/  @!UP3 UIMAD UR13, UR6, UR10, UR13 ;  /* 0x0000000a060db2a4 */ /* 0x000fe2000f8e020d */
[----:B------:R-:W-:Y:S11]  /*4ab0*/  BRA.U UP1, `(.L_x_77) ;  /* 0x0000000101107547 */ /* 0x000ff6000b800000 */
[----:B--2---:R-:W-:Y:S04]  /*4ac0*/  MOV R0, UR53 ;  /* 0x0000003500007c02 */ /* 0x004fe80008000f00 */
[----:B------:R-:W-:Y:S04]  /*4ad0*/  SHF.L.U32 R9, R0, 0x1f, RZ ;  /* 0x0000001f00097819 */ /* 0x000fe800000006ff */
[----:B------:R-:W2:Y:S02]  /*4ae0*/  SYNCS.PHASECHK.TRANS64.TRYWAIT P2, [UR21+0x88], R9 ;  /* 0x00008809ff0075a7 */ /* 0x000ea40008041115 */
[----:B--2---:R-:W-:Y:S05]  /*4af0*/  @!P2 BRA `(.L_x_78) ;  /* 0x000000640084a947 */ /* 0x004fea0003800000 */
.L_x_77:
[----:B------:R-:W-:Y:S05]  /*4b00*/  @!P1 BRA `(.L_x_79) ;  /* 0x0000000000309947 */ /* 0x000fea0003800000 */
[----:B------:R-:W-:Y:S01]  /*4b10*/  ISETP.NE.U32.AND P1, PT, R2, RZ, PT ;  /* 0x000000ff0200720c */ /* 0x000fe20003f25070 */
[----:B------:R-:W3:Y:S01]  /*4b20*/  LDCU.64 UR4, c[0x0][0x358] ;  /* 0x00006b00ff0477ac */ /* 0x000ee20008000a00 */
[----:B------:R-:W-:Y:S02]  /*4b30*/  IMAD.MOV.U32 R68, RZ, RZ, 0x1 ;  /* 0x00000001ff447424 */ /* 0x000fe400078e00ff */
[----:B------:R-:W-:Y:S11]  /*4b40*/  ISETP.NE.AND.EX P1, PT, R3, RZ, PT, P1 ;  /* 0x000000ff0300720c */ /* 0x000ff60003f25310 */
[----:B------:R-:W-:Y:S02]  /*4b50*/  @!UPT UIADD3 URZ, UPT, UPT, URZ, URZ, URZ ;  /* 0x000000fffffff290 */ /* 0x000fe4000fffe0ff */
[----:B--2---:R-:W2:Y:S01]  /*4b60*/  @P1 LDC.64 R8, c[0x0][0x888] ;  /* 0x00022200ff081b82 */ /* 0x004ea20000000a00 */
[----:B------:R-:W-:Y:S04]  /*4b70*/  @P1 IMAD R0, R4, UR36, RZ ;  /* 0x0000002404001c24 */ /* 0x000fe8000f8e02ff */
[----:B--2---:R-:W-:Y:S04]  /*4b80*/  @P1 IMAD.WIDE R8, R0, 0x4, R8 ;  /* 0x0000000400081825 */ /* 0x004fe800078e0208 */
[----:B------:R-:W-:Y:S01]  /*4b90*/  HFMA2 R0, -RZ, RZ, 0, 5.9604644775390625e-08 ;  /* 0x00000001ff007431 */ /* 0x000fe200000001ff */
[----:B---3-5:R3:W5:Y:S04]  /*4ba0*/  @P1 LDG.E R26, desc[UR4][R8.64] ;  /* 0x00000004081a1981 */ /* 0x028768000c1e1900 */
[----:B------:R-:W-:Y:S01]  /*4bb0*/  @!P1 PRMT R68, R0, 0x7610, R68 ;  /* 0x0000761000449816 */ /* 0x000fe20000000044 */
[----:B---3--:R-:W4:Y:S06]  /*4bc0*/  @!P1 LDC R26, c[0x0][0x880] ;  /* 0x00022000ff1a9b82 */ /* 0x008f2c0000000800 */
.L_x_79:
[----:B----45:R-:W-:Y:S01]  /*4bd0*/  @!P0 FSETP.EQ.AND P1, PT, R26, RZ, PT ;  /* 0x000000ff1a00820b */ /* 0x030fe20003f22000 */
[----:B------:R-:W-:Y:S01]  /*4be0*/  @!UPT UIADD3 URZ, UPT, UPT, URZ, URZ, URZ ;  /* 0x000000fffffff290 */ /* 0x000fe2000fffe0ff */
[----:B------:R-:W-:Y:S11]  /*4bf0*/  @!P0 BRA `(.L_x_80) ;  /* 0x0000000000188947 */ /* 0x000ff60003800000 */
[----:B------:R-:W-:Y:S02]  /*4c00*/  LOP3.LUT P0, RZ, R68, 0xff, RZ, 0xc0, !PT ;  /* 0x000000ff44ff7812 */ /* 0x000fe4000780c0ff */
[----:B------:R-:W-:Y:S04]  /*4c10*/  ISETP.NE.U32.AND P1, PT, R2, RZ, PT ;  /* 0x000000ff0200720c */ /* 0x000fe80003f25070 */
[----:B------:R-:W-:Y:S04]  /*4c20*/  ISETP.NE.AND.EX P1, PT, R3, RZ, PT, P1 ;  /* 0x000000ff0300720c */ /* 0x000fe80003f25310 */
[----:B------:R-:W-:Y:S03]  /*4c30*/  PLOP3.LUT P1, PT, P1, PT, PT, 0x8, 0x80 ;  /* 0x000000000080781c */ /* 0x000fe60000f2e170 */
[----:B------:R-:W-:Y:S11]  /*4c40*/  @P0 FSETP.EQ.AND P1, PT, R26, RZ, PT ;  /* 0x000000ff1a00020b */ /* 0x000ff60003f22000 */
[----:B------:R-:W-:Y:S02]  /*4c50*/  @!UPT UIADD3 URZ, UPT, UPT, URZ, URZ, URZ ;  /* 0x000000fffffff290 */ /* 0x000fe4000fffe0ff */
.L_x_80:
[----:B------:R-:W3:Y:S01]  /*4c60*/  SYNCS.PHASECHK.TRANS64.TRYWAIT P2, [UR21+0x60], R10 ;  /* 0x0000600aff0075a7 */ /* 0x000ee20008041115 */
[----:B------:R-:W-:Y:S04]  /*4c70*/  ELECT P0, URZ, PT ;  /* 0x0000000000ff782f */ /* 0x000fe80003800000 */
[----:B------:R-:W-:Y:S11]  /*4c80*/  PLOP3.LUT P1, PT, P1, P0, PT, 0xf2, 0x2f ;  /* 0x00000000002f781c */ /* 0x000ff60000f21e72 */
[----:B------:R-:W-:Y:S02]  /*4c90*/  @!UPT UIADD3 URZ, UPT, UPT, URZ, URZ, URZ ;  /* 0x000000fffffff290 */ /* 0x000fe4000fffe0ff */
[----:B------:R-:W-:Y:S05]  /*4ca0*/  @!P1 IADD3 R6, P0, PT, R16, 0x580, RZ ;  /* 0x0000058010069810 */ /* 0x000fea0007f1e0ff */
[----:B--2---:R-:W-:Y:S01]  /*4cb0*/  @!P1 IMAD.X R0, RZ, RZ, R17, P0 ;  /* 0x000000ffff009224 */ /* 0x004fe200000e0611 */
[----:B---3--:R-:W-:Y:S07]  /*4cc0*/  @!P2 BRA `(.L_x_81) ;  /* 0x000000640028a947 */ /* 0x008fee0003800000 */
.L_x_204:
[----:B------:R-:W-:Y:S01]  /*4cd0*/  @!P1 R2UR UR5, R6 ;  /* 0x00000000060592ca */ /* 0x000fe200000e0000 */
[----:B------:R-:W-:Y:S01]  /*4ce0*/  VOTEU.ALL UP0, P1 ;  /* 0x0000000000ff7886 */ /* 0x000fe20000800000 */
[----:B------:R-:W-:Y:S01]  /*4cf0*/  @!P1 R2UR UR4, R0 ;  /* 0x00000000000492ca */ /* 0x000fe200000e0000 */
[----:B------:R-:W-:Y:S01]  /*4d00*/  @!P1 IMAD.MOV.U32 R0, RZ, RZ, 0x2000 ;  /* 0x00002000ff009424 */ /* 0x000fe200078e00ff */
[----:B------:R-:W-:Y:S01]  /*4d10*/  UMOV UR6, 0x0 ;  /* 0x0000000000067882 */ /* 0x000fe20000000000 */
[----:B------:R-:W-:Y:S01]  /*4d20*/  UMOV UR7, 0x10000000 ;  /* 0x1000000000077882 */ /* 0x000fe20000000000 */
[----:B------:R-:W-:Y:S01]  /*4d30*/  @!UP0 UIADD3 UR40, UPT, UPT, UR21, 0x400, URZ ;  /* 0x0000040015288890 */ /* 0x000fe2000fffe0ff */
[----:B------:R-:W-:Y:S01]  /*4d40*/  @!P1 IADD3 R6, P0, PT, R16, 0x580, RZ ;  /* 0x0000058010069810 */ /* 0x000fe20007f1e0ff */
[----:B------:R-:W-:Y:S01]  /*4d50*/  VOTEU.ALL UP0, P1 ;  /* 0x0000000000ff7886 */ /* 0x000fe20000800000 */
[----:B------:R-:W-:Y:S04]  /*4d60*/  UMOV UR44, UR36 ;  /* 0x00000024002c7c82 */ /* 0x000fe80008000000 */
[----:B------:R-:W-:Y:S02]  /*4d70*/  IMAD.U32 R8, RZ, RZ, UR5 ;  /* 0x00000005ff087e24 */ /* 0x000fe4000f8e00ff */
[----:B--2---:R-:W-:Y:S03]  /*4d80*/  IMAD.U32 R9, RZ, RZ, UR4 ;  /* 0x00000004ff097e24 */ /* 0x004fe6000f8e00ff */
[----:B------:R-:W-:Y:S02]  /*4d90*/  @!P1 R2UR UR4, R8 ;  /* 0x00000000080492ca */ /* 0x000fe400000e0000 */
[----:B------:R-:W-:Y:S11]  /*4da0*/  @!P1 R2UR UR5, R9 ;  /* 0x00000000090592ca */ /* 0x000ff600000e0000 */
[----:B------:R-:W-:Y:S02]  /*4db0*/  @!UPT UIADD3 URZ, UPT, UPT, URZ, URZ, URZ ;  /* 0x000000fffffff290 */ /* 0x000fe4000fffe0ff */
[----:B------:R2:W-:Y:S01]  /*4dc0*/  @!UP0 UTMALDG.3D [UR40], [UR4], desc[UR6] ;  /* 0x00000628040085b4 */ /* 0x0005e20008011000 */
[----:B------:R3:W-:Y:S01]  /*4dd0*/  @!P1 SYNCS.ARRIVE.TRANS64.RED.A0TR RZ, [UR21+0x40], R0 ;  /* 0x00004000ffff99a7 */ /* 0x0007e20008300415 */
[----:B------:R-:W-:Y:S01]  /*4de0*/  SYNCS.ARRIVE.TRANS64.RED.A1T0 RZ, [UR37], RZ ;  /* 0x000000ffffff79a7 */ /* 0x000fe20008100425 */
[----:B---3--:R-:W-:Y:S01]  /*4df0*/  @!P1 IMAD.X R0, RZ, RZ, R17, P0 ;  /* 0x000000ffff009224 */ /* 0x008fe200000e0611 */
[----:B------:R-:W3:Y:S02]  /*4e00*/  SYNCS.PHASECHK.TRANS64.TRYWAIT P2, [UR21+0x68], R10 ;  /* 0x0000680aff0075a7 */ /* 0x000ee40008041115 */
[----:B--23--:R-:W-:Y:S05]  /*4e10*/  @!P2 BRA `(.L_x_82) ;  /* 0x0000006000eca947 */ /* 0x00cfea0003800000 */
.L_x_206:
        /* <DEDUP_REMOVED lines=8> */
[----:B------:R-:W-:Y:S01]  /*4ea0*/  @!UP0 UIADD3 UR32, UPT, UPT, UR21, 0x2400, URZ ;  /* 0x0000240015208890 */ /* 0x000fe2000fffe0ff */
[----:B------:R-:W-:Y:S01]  /*4eb0*/  VOTEU.ALL UP0, P1 ;  /* 0x0000000000ff7886 */ /* 0x000fe20000800000 */
[----:B------:R-:W-:Y:S03]  /*4ec0*/  UMOV UR35, UR43 ;  /* 0x0000002b00237c82 */ /* 0x000fe60008000000 */
        /* <DEDUP_REMOVED lines=11> */
.L_x_208:
        /* <DEDUP_REMOVED lines=10> */
[----:B------:R-:W-:Y:S01]  /*5020*/  UMOV UR27, UR43 ;  /* 0x0000002b001b7c82 */ /* 0x000fe20008000000 */
[----:B------:R-:W-:Y:S02]  /*5030*/  UMOV UR28, UR36 ;  /* 0x00000024001c7c82 */ /* 0x000fe40008000000 */
        /* <DEDUP_REMOVED lines=11> */
.L_x_210:
[----:B------:R-:W-:Y:S01]  /*50f0*/  @!P1 R2UR UR5, R6 ;  /* 0x00000000060592ca */ /* 0x000fe200000e0000 */
[----:B------:R-:W-:Y:S01]  /*5100*/  VOTEU.ALL UP0, P1 ;  /* 0x0000000000ff7886 */ /* 0x000fe20000800000 */
[----:B------:R-:W-:Y:S01]  /*5110*/  @!P1 R2UR UR4, R0 ;  /* 0x00000000000492ca */ /* 0x000fe200000e0000 */
[----:B------:R-:W-:Y:S01]  /*5120*/  @!P1 IMAD.MOV.U32 R0, RZ, RZ, 0x2000 ;  /* 0x00002000ff009424 */ /* 0x000fe200078e00ff */
[----:B------:R-:W-:Y:S01]  /*5130*/  UMOV UR6, 0x0 ;  /* 0x0000000000067882 */ /* 0x000fe20000000000 */
[----:B------:R-:W-:Y:S01]  /*5140*/  UMOV UR7, 0x10000000 ;  /* 0x1000000000077882 */ /* 0x000fe20000000000 */
[----:B------:R-:W-:Y:S01]  /*5150*/  @!UP0 UIADD3 UR18, UPT, UPT, UR42, 0x60, URZ ;  /* 0x000000602a128890 */ /* 0x000fe2000fffe0ff */
[----:B--2---:R-:W-:Y:S01]  /*5160*/  SHF.L.U32 R9, RZ, 0x1f, RZ ;  /* 0x0000001fff097819 */ /* 0x004fe200000006ff */
[----:B------:R-:W-:Y:S01]  /*5170*/  @!UP0 UIADD3 UR16, UPT, UPT, UR21, 0x6400, URZ ;  /* 0x0000640015108890 */ /* 0x000fe2000fffe0ff */
[----:B------:R-:W-:Y:S01]  /*5180*/  @!P1 IADD3 R8, P0, PT, R16, 0x580, RZ ;  /* 0x0000058010089810 */ /* 0x000fe20007f1e0ff */
[----:B------:R-:W-:Y:S01]  /*5190*/  VOTEU.ALL UP0, P1 ;  /* 0x0000000000ff7886 */ /* 0x000fe20000800000 */
[----:B------:R-:W-:Y:S01]  /*51a0*/  UMOV UR19, UR43 ;  /* 0x0000002b00137c82 */ /* 0x000fe20008000000 */
[----:B------:R-:W-:Y:S01]  /*51b0*/  UMOV UR20, UR36 ;  /* 0x0000002400147c82 */ /* 0x000fe20008000000 */
[----:B------:R-:W-:Y:S02]  /*51c0*/  IMAD.U32 R18, RZ, RZ, UR5 ;  /* 0x00000005ff127e24 */ /* 0x000fe4000f8e00ff */
[----:B------:R-:W-:Y:S02]  /*51d0*/  IMAD.U32 R19, RZ, RZ, UR4 ;  /* 0x00000004ff137e24 */ /* 0x000fe4000f8e00ff */
[----:B------:R-:W-:Y:S01]  /*51e0*/  @!P1 IMAD.X R6, RZ, RZ, R17, P0 ;  /* 0x000000ffff069224 */ /* 0x000fe200000e0611 */
[----:B------:R-:W-:Y:S02]  /*51f0*/  @!P1 R2UR UR4, R18 ;  /* 0x00000000120492ca */ /* 0x000fe400000e0000 */
[----:B------:R-:W-:Y:S11]  /*5200*/  @!P1 R2UR UR5, R19 ;  /* 0x00000000130592ca */ /* 0x000ff600000e0000 */
[----:B------:R-:W-:Y:S02]  /*5210*/  @!UPT UIADD3 URZ, UPT, UPT, URZ, URZ, URZ ;  /* 0x000000fffffff290 */ /* 0x000fe4000fffe0ff */
[----:B------:R2:W-:Y:S01]  /*5220*/  @!UP0 UTMALDG.3D [UR16], [UR4], desc[UR6] ;  /* 0x00000610040085b4 */ /* 0x0005e20008011000 */
[----:B------:R2:W-:Y:S01]  /*5230*/  @!P1 SYNCS.ARRIVE.TRANS64.RED.A0TR RZ, [UR21+0x58], R0 ;  /* 0x00005800ffff99a7 */ /* 0x0005e20008300415 */
[----:B------:R-:W-:Y:S01]  /*5240*/  SYNCS.ARRIVE.TRANS64.RED.A1T0 RZ, [UR29], RZ ;  /* 0x000000ffffff79a7 */ /* 0x000fe2000810041d */
[----:B------:R-:W3:Y:S02]  /*5250*/  SYNCS.PHASECHK.TRANS64.TRYWAIT P2, [UR21+0x60], R9 ;  /* 0x00006009ff0075a7 */ /* 0x000ee40008041115 */
[----:B--23--:R-:W-:Y:S05]  /*5260*/  @!P2 BRA `(.L_x_85) ;  /* 0x000000600020a947 */ /* 0x00cfea0003800000 */
.L_x_212:
[----:B------:R-:W-:Y:S01]  /*5270*/  @!P1 R2UR UR5, R8 ;  /* 0x00000000080592ca */ /* 0x000fe200000e0000 */
[----:B------:R-:W-:Y:S01]  /*5280*/  VOTEU.ALL UP0, P1 ;  /* 0x0000000000ff7886 */ /* 0x000fe20000800000 */
[----:B------:R-:W-:Y:S01]  /*5290*/  @!P1 R2UR UR4, R6 ;  /* 0x00000000060492ca */ /* 0x000fe200000e0000 */
[----:B--2---:R-:W-:Y:S01]  /*52a0*/  @!P1 IMAD.MOV.U32 R0, RZ, RZ, 0x2000 ;  /* 0x00002000ff009424 */ /* 0x004fe200078e00ff */
        /* <DEDUP_REMOVED lines=8> */
[----:B------:R-:W-:Y:S01]  /*5330*/  IMAD.U32 R18, RZ, RZ, UR5 ;  /* 0x00000005ff127e24 */ /* 0x000fe2000f8e00ff */
[----:B------:R-:W-:Y:S01]  /*5340*/  UMOV UR12, UR36 ;  /* 0x00000024000c7c82 */ /* 0x000fe20008000000 */
        /* <DEDUP_REMOVED lines=10> */
.L_x_214:
        /* <DEDUP_REMOVED lines=24> */
.L_x_216:
[----:B------:R-:W-:Y:S01]  /*5570*/  @!P1 R2UR UR5, R8 ;  /* 0x00000000080592ca */ /* 0x000fe200000e0000 */
[----:B------:R-:W-:Y:S01]  /*5580*/  VOTEU.ALL UP0, P1 ;  /* 0x0000000000ff7886 */ /* 0x000fe20000800000 */
[----:B------:R-:W-:Y:S01]  /*5590*/  @!P1 R2UR UR4, R6 ;  /* 0x00000000060492ca */ /* 0x000fe200000e0000 */
[----:B--2---:R-:W-:Y:S01]  /*55a0*/  @!P1 IMAD.MOV.U32 R0, RZ, RZ, 0x2000 ;  /* 0x00002000ff009424 */ /* 0x004fe200078e00ff */
[----:B------:R-:W-:Y:S01]  /*55b0*/  UMOV UR6, 0x0 ;  /* 0x0000000000067882 */ /* 0x000fe20000000000 */
[----:B------:R-:W-:Y:S01]  /*55c0*/  UMOV UR7, 0x10000000 ;  /* 0x1000000000077882 */ /* 0x000fe20000000000 */
[----:B------:R-:W-:Y:S01]  /*55d0*/  @!UP0 UIADD3 UR10, UPT, UPT, UR42, 0xc0, URZ ;  /* 0x000000c02a0a8890 */ /* 0x000fe2000fffe0ff */
[----:B------:R-:W-:Y:S01]  /*55e0*/  VIADD R14, R14, 0x1 ;  /* 0x000000010e0e7836 */ /* 0x000fe20000000000 */
[----:B------:R-:W-:Y:S01]  /*55f0*/  @!UP0 UIADD3 UR8, UPT, UPT, UR21, 0x4400, URZ ;  /* 0x0000440015088890 */ /* 0x000fe2000fffe0ff */
[----:B------:R-:W-:Y:S01]  /*5600*/  VOTEU.ALL UP0, P1 ;  /* 0x0000000000ff7886 */ /* 0x000fe20000800000 */
[----:B------:R-:W-:Y:S01]  /*5610*/  UMOV UR9, UR25 ;  /* 0x0000001900097c82 */ /* 0x000fe20008000000 */
[----:B------:R-:W-:Y:S02]  /*5620*/  UMOV UR11, UR43 ;  /* 0x0000002b000b7c82 */ /* 0x000fe40008000000 */
[----:B------:R-:W-:Y:S01]  /*5630*/  IMAD.U32 R18, RZ, RZ, UR5 ;  /* 0x00000005ff127e24 */ /* 0x000fe2000f8e00ff */
[----:B------:R-:W-:Y:S01]  /*5640*/  UMOV UR12, UR36 ;  /* 0x00000024000c7c82 */ /* 0x000fe20008000000 */
[----:B------:R-:W-:Y:S03]  /*5650*/  IMAD.U32 R19, RZ, RZ, UR4 ;  /* 0x00000004ff137e24 */ /* 0x000fe6000f8e00ff */
        /* <DEDUP_REMOVED lines=8> */
.L_x_218:
[----:B------:R-:W-:Y:S01]  /*56e0*/  @!P1 IADD3 R6, P0, PT, R16, 0x580, RZ ;  /* 0x0000058010069810 */ /* 0x000fe20007f1e0ff */
[----:B------:R-:W-:Y:S01]  /*56f0*/  VOTEU.ALL UP0, P1 ;  /* 0x0000000000ff7886 */ /* 0x000fe20000800000 */
[----:B------:R-:W-:Y:S01]  /*5700*/  UMOV UR6, 0x0 ;  /* 0x0000000000067882 */ /* 0x000fe20000000000 */
[----:B------:R-:W-:Y:S01]  /*5710*/  UMOV UR7, 0x10000000 ;  /* 0x1000000000077882 */ /* 0x000fe20000000000 */
[----:B------:R-:W-:Y:S01]  /*5720*/  @!P1 R2UR UR5, R6 ;  /* 0x00000000060592ca */ /* 0x000fe200000e0000 */
[----:B--2---:R-:W-:Y:S01]  /*5730*/  @!P1 IMAD.X R0, RZ, RZ, R17, P0 ;  /* 0x000000ffff009224 */ /* 0x004fe200000e0611 */
[----:B------:R-:W-:Y:S01]  /*5740*/  @!UP0 UIADD3 UR10, UPT, UPT, UR42, 0xe0, URZ ;  /* 0x000000e02a0a8890 */ /* 0x000fe2000fffe0ff */
[----:B------:R-:W-:Y:S01]  /*5750*/  R2UR UR18, R70 ;  /* 0x00000000461272ca */ /* 0x000fe200000e0000 */
[----:B------:R-:W-:Y:S01]  /*5760*/  @!UP0 UIADD3 UR8, UPT, UPT, UR21, 0x6400, URZ ;  /* 0x0000640015088890 */ /* 0x000fe2000fffe0ff */
[----:B------:R-:W-:Y:S01]  /*5770*/  R2UR UR16, R71 ;  /* 0x00000000471072ca */ /* 0x000fe200000e0000 */
[----:B------:R-:W-:Y:S01]  /*5780*/  VOTEU.ALL UP0, P1 ;  /* 0x0000000000ff7886 */ /* 0x000fe20000800000 */
[----:B------:R-:W-:Y:S01]  /*5790*/  @!P1 R2UR UR4, R0 ;  /* 0x00000000000492ca */ /* 0x000fe200000e0000 */
[----:B------:R-:W-:Y:S01]  /*57a0*/  UMOV UR9, UR17 ;  /* 0x0000001100097c82 */ /* 0x000fe20008000000 */
[----:B------:R-:W-:Y:S01]  /*57b0*/  UMOV UR11, UR43 ;  /* 0x0000002b000b7c82 */ /* 0x000fe20008000000 */
[----:B------:R-:W-:Y:S01]  /*57c0*/  UMOV UR12, UR36 ;  /* 0x00000024000c7c82 */ /* 0x000fe20008000000 */
[C---:B------:R-:W-:Y:S01]  /*57d0*/  ISETP.NE.AND P0, PT, R14.reuse, 0x2, PT ;  /* 0x000000020e00780c */ /* 0x040fe20003f05270 */
[----:B------:R-:W-:Y:S01]  /*57e0*/  UPLOP3.LUT UP1, UPT, UPT, UPT, UPT, 0x80, 0x8 ;  /* 0x000000000008789c */ /* 0x000fe20003f2f070 */
[----:B------:R-:W-:Y:S01]  /*57f0*/  IMAD.U32 R8, RZ, RZ, UR5 ;  /* 0x00000005ff087e24 */ /* 0x000fe2000f8e00ff */
[----:B------:R-:W-:Y:S01]  /*5800*/  UMOV UR36, UR38 ;  /* 0x0000002600247c82 */ /* 0x000fe20008000000 */
[----:B------:R-:W-:Y:S01]  /*5810*/  SEL R0, RZ, 0x1, P0 ;  /* 0x00000001ff007807 */ /* 0x000fe20000000000 */
[----:B------:R-:W-:Y:S01]  /*5820*/  UIADD3 UR20, UPT, UPT, UR13, UR18, URZ ;  /* 0x000000120d147290 */ /* 0x000fe2000fffe0ff */
[----:B------:R-:W-:Y:S01]  /*5830*/  SEL R14, R14, RZ, P0 ;  /* 0x000000ff0e0e7207 */ /* 0x000fe20000000000 */
[----:B------:R-:W-:Y:S01]  /*5840*/  UIADD3 UR16, UPT, UPT, UR14, UR16, URZ ;  /* 0x000000100e107290 */ /* 0x000fe2000fffe0ff */
[----:B------:R-:W-:Y:S01]  /*5850*/  LOP3.LUT R13, R13, R0, RZ, 0x3c, !PT ;  /* 0x000000000d0d7212 */ /* 0x000fe200078e3cff */
[----:B------:R-:W-:Y:S01]  /*5860*/  IMAD.U32 R9, RZ, RZ, UR4 ;  /* 0x00000004ff097e24 */ /* 0x000fe2000f8e00ff */
[----:B------:R-:W-:Y:S04]  /*5870*/  @!P1 R2UR UR4, R8 ;  /* 0x00000000080492ca */ /* 0x000fe800000e0000 */
[----:B------:R-:W-:Y:S11]  /*5880*/  @!P1 R2UR UR5, R9 ;  /* 0x00000000090592ca */ /* 0x000ff600000e0000 */
[----:B------:R-:W-:Y:S02]  /*5890*/  @!UPT UIADD3 URZ, UPT, UPT, URZ, URZ, URZ ;  /* 0x000000fffffff290 */ /* 0x000fe4000fffe0ff */
[----:B------:R2:W-:Y:S01]  /*58a0*/  @!UP0 UTMALDG.3D [UR8], [UR4], desc[UR6] ;  /* 0x00000608040085b4 */ /* 0x0005e20008011000 */
[----:B------:R2:W-:Y:S01]  /*58b0*/  @!P1 SYNCS.ARRIVE.TRANS64.RED.A0TR RZ, [UR21+0x58], R7 ;  /* 0x00005807ffff99a7 */ /* 0x0005e20008300415 */
[----:B------:R-:W-:Y:S01]  /*58c0*/  SYNCS.ARRIVE.TRANS64.RED.A1T0 RZ, [UR29], RZ ;  /* 0x000000ffffff79a7 */ /* 0x000fe2000810041d */
[----:B------:R-:W-:Y:S05]  /*58d0*/  BRA.U UP2, `(.L_x_89) ;  /* 0xffffffe902f07547 */ /* 0x000fea000b83ffff */
[----:B------:R-:W3:Y:S02]  /*58e0*/  SYNCS.PHASECHK.TRANS64.TRYWAIT P0, [UR21+0x60], R10 ;  /* 0x0000600aff0075a7 */ /* 0x000ee40008001115 */
[----:B---3--:R-:W-:Y:S05]  /*58f0*/  @!P0 BRA `(.L_x_90) ;  /* 0x0000005800dc8947 */ /* 0x008fea0003800000 */
.L_x_220:
[----:B------:R-:W4:Y:S02]  /*5900*/  SYNCS.PHASECHK.TRANS64.TRYWAIT P0, [UR21+0x68], R10 ;  /* 0x0000680aff0075a7 */ /* 0x000f240008001115 */
[----:B----4-:R-:W-:Y:S05]  /*5910*/  @!P0 BRA `(.L_x_91) ;  /* 0x0000005800ec8947 */ /* 0x010fea0003800000 */
.L_x_222:
[----:B------:R-:W4:Y:S01]  /*5920*/  SYNCS.PHASECHK.TRANS64.TRYWAIT P0, [UR21+0x70], R10 ;  /* 0x0000700aff0075a7 */ /* 0x000f220008001115 */
[----:B------:R-:W-:Y:S01]  /*5930*/  HFMA2 R0, -RZ, RZ, 0, 5.9604644775390625e-08 ;  /* 0x00000001ff007431 */ /* 0x000fe200000001ff */
[----:B----4-:R-:W-:Y:S06]  /*5940*/  @!P0 BRA `(.L_x_92) ;  /* 0x0000005800f88947 */ /* 0x010fec0003800000 */
.L_x_224:
[----:B------:R-:W-:Y:S02]  /*5950*/  MOV R2, UR21 ;  /* 0x0000001500027c02 */ /* 0x000fe40008000f00 */
[----:B---3--:R-:W-:-:S07]  /*5960*/  SHF.L.U32 R3, R0, 0x1f, RZ ;  /* 0x0000001f00037819 */ /* 0x008fce00000006ff */
.L_x_93:
[----:B---3--:R3:W4:Y:S02]  /*5970*/  SYNCS.PHASECHK.TRANS64.TRYWAIT P0, [R2+URZ+0x78], R3 ;  /* 0x00007803020075a7 */ /* 0x00872400080011ff */
[----:B----4-:R-:W-:Y:S05]  /*5980*/  @!P0 NANOSLEEP.SYNCS 0x989680 ;  /* 0x009896800000895d */ /* 0x010fea0003900000 */
[----:B------:R-:W4:Y:S02]  /*5990*/  @!P0 SYNCS.PHASECHK.TRANS64 P0, [R2+URZ+0x78], R3 ;  /* 0x00007803020085a7 */ /* 0x000f2400080010ff */
[----:B-12-4-:R-:W-:Y:S05]  /*59a0*/  @P0 EXIT ;  /* 0x000000000000094d */ /* 0x016fea0003800000 */
[----:B------:R-:W-:Y:S05]  /*59b0*/  BRA `(.L_x_93) ;  /* 0xfffffffc00ec7947 */ /* 0x000fea000383ffff */
.L_x_74:
[----:B------:R-:W-:-:S06]  /*59c0*/  UISETP.GE.AND UP0, UPT, UR17, 0x4, UPT ;  /* 0x000000041100788c */ /* 0x000fcc000bf06270 */
[----:B------:R-:W-:-:S13]  /*59d0*/  PLOP3.LUT P0, PT, PT, PT, UP0, 0x80, 0x8 ;  /* 0x000000000008781c */ /* 0x000fda0003f0f008 */
[----:B------:R-:W-:Y:S05]  /*59e0*/  @!P0 EXIT ;  /* 0x000000000000894d */ /* 0x000fea0003800000 */
[----:B------:R-:W1:Y:S08]  /*59f0*/  S2UR UR4, SR_CgaCtaId ;  /* 0x00000000000479c3 */ /* 0x000e700000008800 */
[----:B------:R-:W-:Y:S01]  /*5a00*/  BAR.SYNC.DEFER_BLOCKING 0x6, 0xa0 ;  /* 0x0182800000007b1d */ /* 0x000fe20000010000 */
[C---:B------:R-:W-:Y:S01]  /*5a10*/  IMAD.SHL.U32 R6, R79.reuse, 0x20, RZ ;  /* 0x000000204f067824 */ /* 0x040fe200078e00ff */
[C---:B------:R-:W-:Y:S01]  /*5a20*/  R2P PR, R79.reuse, 0x6 ;  /* 0x000000064f007804 */ /* 0x040fe20000000000 */
[C---:B------:R-:W-:Y:S01]  /*5a30*/  IMAD.SHL.U32 R4, R79.reuse, 0x4, RZ ;  /* 0x000000044f047824 */ /* 0x040fe200078e00ff */
[----:B------:R-:W-:Y:S01]  /*5a40*/  CS2R R74, SRZ ;  /* 0x00000000004a7805 */ /* 0x000fe2000001ff00 */
[----:B------:R-:W-:Y:S01]  /*5a50*/  IMAD.U32 R23, R79, 0x10000, RZ ;  /* 0x000100004f177824 */ /* 0x000fe200078e00ff */
[----:B------:R-:W-:-:S02]  /*5a60*/  UMOV UR43, 0x400 ;  /* 0x00000400002b7882 */ /* 0x000fc40000000000 */
[----:B------:R-:W2:Y:S01]  /*5a70*/  LDC.64 R64, c[0x0][0x888] ;  /* 0x00022200ff407b82 */ /* 0x000ea20000000a00 */
[C---:B------:R-:W-:Y:S01]  /*5a80*/  LOP3.LUT R5, R6.reuse, 0xe0, RZ, 0xc0, !PT ;  /* 0x000000e006057812 */ /* 0x040fe200078ec0ff */
[----:B------:R-:W-:Y:S01]  /*5a90*/  IMAD.SHL.U32 R27, R79, 0x10, RZ ;  /* 0x000000104f1b7824 */ /* 0x000fe200078e00ff */
[----:B------:R-:W-:Y:S01]  /*5aa0*/  LOP3.LUT R6, R6, 0x100, RZ, 0xc0, !PT ;  /* 0x0000010006067812 */ /* 0x000fe200078ec0ff */
[----:B------:R-:W-:Y:S01]  /*5ab0*/  IMAD.MOV.U32 R78, RZ, RZ, 0x10 ;  /* 0x00000010ff4e7424 */ /* 0x000fe200078e00ff */
[----:B------:R-:W-:Y:S01]  /*5ac0*/  LOP3.LUT R4, R5, 0x1c, R4, 0xf8, !PT ;  /* 0x0000001c05047812 */ /* 0x000fe200078ef804 */
[----:B------:R-:W-:Y:S01]  /*5ad0*/  IMAD.MOV.U32 R77, RZ, RZ, 0x20 ;  /* 0x00000020ff4d7424 */ /* 0x000fe200078e00ff */
[----:B------:R-:W-:Y:S01]  /*5ae0*/  SHF.R.U32.HI R5, RZ, 0x2, R79 ;  /* 0x00000002ff057819 */ /* 0x000fe2000001164f */
[----:B------:R-:W3:Y:S01]  /*5af0*/  LDC.64 R66, c[0x0][0x890] ;  /* 0x00022400ff427b82 */ /* 0x000ee20000000a00 */
[----:B------:R-:W-:Y:S01]  /*5b00*/  LOP3.LUT R23, R23, 0x600000, RZ, 0xc0, !PT ;  /* 0x0060000017177812 */ /* 0x000fe200078ec0ff */
[----:B------:R-:W-:Y:S01]  /*5b10*/  IMAD.MOV.U32 R22, RZ, RZ, RZ ;  /* 0x000000ffff167224 */ /* 0x000fe200078e00ff */
[----:B------:R-:W-:Y:S01]  /*5b20*/  LOP3.LUT R27, R6, 0x600, R27, 0xf8, !PT ;  /* 0x00000600061b7812 */ /* 0x000fe200078ef81b */
[----:B------:R-:W-:Y:S01]  /*5b30*/  IMAD.MOV.U32 R76, RZ, RZ, RZ ;  /* 0x000000ffff4c7224 */ /* 0x000fe200078e00ff */
[----:B------:R-:W-:Y:S01]  /*5b40*/  LOP3.LUT R4, R4, 0x4, R5, 0x78, !PT ;  /* 0x0000000404047812 */ /* 0x000fe200078e7805 */
[----:B------:R-:W4:Y:S01]  /*5b50*/  LDCU UR62, c[0x0][0x370] ;  /* 0x00006e00ff3e77ac */ /* 0x000f220008000800 */
[----:B------:R-:W-:Y:S01]  /*5b60*/  LOP3.LUT R79, R79, 0x60, RZ, 0xc0, !PT ;  /* 0x000000604f4f7812 */ /* 0x000fe200078ec0ff */
[----:B------:R-:W2:Y:S01]  /*5b70*/  LDC.64 R62, c[0x0][0x8b0] ;  /* 0x00022c00ff3e7b82 */ /* 0x000ea20000000a00 */
[----:B------:R-:W-:Y:S01]  /*5b80*/  LOP3.LUT R27, R27, R4, RZ, 0xfc, !PT ;  /* 0x000000041b1b7212 */ /* 0x000fe200078efcff */
[----:B-1----:R-:W-:Y:S01]  /*5b90*/  ULEA UR43, UR4, UR43, 0x18 ;  /* 0x0000002b042b7291 */ /* 0x002fe2000f8ec0ff */
[----:B------:R-:W-:Y:S01]  /*5ba0*/  SEL R78, R78, 0xfffffff0, !P2 ;  /* 0xfffffff04e4e7807 */ /* 0x000fe20005000000 */
[----:B------:R-:W1:Y:S01]  /*5bb0*/  LDCU.64 UR54, c[0x0][0x348] ;  /* 0x00006900ff3677ac */ /* 0x000e620008000a00 */
[----:B------:R-:W-:-:S03]  /*5bc0*/  SEL R77, R77, 0xffffffe0, !P1 ;  /* 0xffffffe04d4d7807 */ /* 0x000fc60004800000 */
[----:B------:R-:W1:Y:S01]  /*5bd0*/  LDC.64 R60, c[0x0][0x8a8] ;  /* 0x00022a00ff3c7b82 */ /* 0x000e620000000a00 */
[----:B------:R-:W-:Y:S02]  /*5be0*/  UIADD3 UR4, UPT, UPT, UR43, 0x400, URZ ;  /* 0x000004002b047890 */ /* 0x000fe4000fffe0ff */
[----:B------:R-:W4:Y:S01]  /*5bf0*/  LDS R0, [UR43+0x140] ;  /* 0x0001402bff007984 */ /* 0x000f220008000800 */
[----:B------:R-:W1:Y:S03]  /*5c00*/  LDCU UR42, c[0x0][0xb0c] ;  /* 0x00016180ff2a77ac */ /* 0x000e660008000800 */
[----:B------:R-:W-:Y:S01]  /*5c10*/  IMAD.U32 R72, RZ, RZ, UR4 ;  /* 0x00000004ff487e24 */ /* 0x000fe2000f8e00ff */
[----:B------:R-:W1:Y:S01]  /*5c20*/  LDCU UR39, c[0x0][0xb30] ;  /* 0x00016600ff2777ac */ /* 0x000e620008000800 */
[----:B------:R-:W1:Y:S01]  /*5c30*/  LDCU.64 UR60, c[0x0][0x888] ;  /* 0x00011100ff3c77ac */ /* 0x000e620008000a00 */
[----:B------:R-:W1:Y:S01]  /*5c40*/  LDCU.64 UR40, c[0x0][0xb28] ;  /* 0x00016500ff2877ac */ /* 0x000e620008000a00 */
[----:B------:R-:W1:Y:S01]  /*5c50*/  LDCU.128 UR56, c[0x0][0xb10] ;  /* 0x00016200ff3877ac */ /* 0x000e620008000c00 */
[----:B------:R-:W1:Y:S01]  /*5c60*/  LDCU UR53, c[0x0][0x374] ;  /* 0x00006e80ff3577ac */ /* 0x000e620008000800 */
[----:B------:R-:W-:Y:S01]  /*5c70*/  UMOV UR52, URZ ;  /* 0x000000ff00347c82 */ /* 0x000fe20008000000 */
[----:B------:R-:W-:Y:S01]  /*5c80*/  UMOV UR47, URZ ;  /* 0x000000ff002f7c82 */ /* 0x000fe20008000000 */
[----:B--234-:R-:W-:-:S07]  /*5c90*/  IMAD.IADD R23, R0, 0x1, R23 ;  /* 0x0000000100177824 */ /* 0x01cfce00078e0217 */
.L_x_169:
[C---:B------:R-:W-:Y:S02]  /*5ca0*/  LEA R3, R74.reuse, UR43, 0x3 ;  /* 0x0000002b4a037c11 */ /* 0x040fe4000f8e18ff */
[----:B------:R-:W-:Y:S02]  /*5cb0*/  SHF.L.U32 R0, R75, 0x1f, RZ ;  /* 0x0000001f4b007819 */ /* 0x000fe400000006ff */
[----:B------:R-:W-:Y:S02]  /*5cc0*/  LEA R5, R74, UR43, 0x4 ;  /* 0x0000002b4a057c11 */ /* 0x000fe4000f8e20ff */
[----:B------:R-:W2:Y:S02]  /*5cd0*/  SYNCS.PHASECHK.TRANS64.TRYWAIT P0, [R3+URZ+0x90], R0 ;  /* 0x00009000030075a7 */ /* 0x000ea400080011ff */
[----:B-12---:R-:W-:Y:S05]  /*5ce0*/  @!P0 BRA `(.L_x_94) ;  /* 0x0000005800288947 */ /* 0x006fea0003800000 */
.L_x_225:
[----:B------:R-:W3:Y:S01]  /*5cf0*/  LDS.128 R4, [R5+0x120] ;  /* 0x0001200005047984 */ /* 0x000ee20000000c00 */
[----:B------:R-:W-:Y:S01]  /*5d00*/  UISETP.GE.AND UP0, UPT, UR45, 0x1, UPT ;  /* 0x000000012d00788c */ /* 0x000fe2000bf06270 */
[----:B------:R-:W-:Y:S01]  /*5d10*/  @!PT LDS RZ, [RZ] ;  /* 0x00000000fffff984 */ /* 0x000fe20000000800 */
[----:B------:R-:W-:Y:S01]  /*5d20*/  @!PT LDS RZ, [RZ] ;  /* 0x00000000fffff984 */ /* 0x000fe20000000800 */
[----:B------:R-:W-:Y:S01]  /*5d30*/  @!PT LDS RZ, [RZ] ;  /* 0x00000000fffff984 */ /* 0x000fe20000000800 */
[----:B------:R-:W-:Y:S01]  /*5d40*/  @!PT LDS RZ, [RZ] ;  /* 0x00000000fffff984 */ /* 0x000fe20000000800 */
[----:B------:R4:W-:Y:S06]  /*5d50*/  MEMBAR.ALL.CTA ;  /* 0x0000000000007992 */ /* 0x0009ec0000008000 */
[----:B----4-:R-:W4:Y:S01]  /*5d60*/  FENCE.VIEW.ASYNC.S ;  /* 0x00000000000073c6 */ /* 0x010f220000000000 */
[----:B---3--:R-:W-:Y:S11]  /*5d70*/  LOP3.LUT P0, RZ, R6, 0x1, RZ, 0xc0, !PT ;  /* 0x0000000106ff7812 */ /* 0x008ff6000780c0ff */
[----:B------:R-:W-:Y:S02]  /*5d80*/  @!UPT UIADD3 URZ, UPT, UPT, URZ, URZ, URZ ;  /* 0x000000fffffff290 */ /* 0x000fe4000fffe0ff */
[----:B----4-:R-:W-:Y:S01]  /*5d90*/  VOTEU.ANY UP1, P0 ;  /* 0x0000000000ff7886 */ /* 0x010fe20000020100 */
[----:B------:R-:W-:Y:S01]  /*5da0*/  PLOP3.LUT P0, PT, PT, PT, UP1, 0x80, 0x8 ;  /* 0x000000000008781c */ /* 0x000fe20003f0f018 */
[----:B------:R-:W-:Y:S06]  /*5db0*/  UP2UR UR4, UPR, URZ, 0x2 ;  /* 0x00000002ff047883 */ /* 0x000fec0008000000 */
[----:B------:R-:W-:Y:S06]  /*5dc0*/  IMAD.U32 R80, RZ, RZ, UR4 ;  /* 0x00000004ff507e24 */ /* 0x000fec000f8e00ff */
[----:B--2---:R-:W-:Y:S02]  /*5dd0*/  @P0 SHF.R.U32.HI R0, RZ, 0x10, R5 ;  /* 0x00000010ff000819 */ /* 0x004fe40000011605 */
        /* <DEDUP_REMOVED lines=12> */
[----:B------:R-:W3:Y:S01]  /*5ea0*/  LDCU UR12, c[0x0][0xb20] ;  /* 0x00016400ff0c77ac */ /* 0x000ee20008000800 */
[----:B-1----:R-:W-:Y:S02]  /*5eb0*/  UIMAD.WIDE.U32 UR4, UR53, UR59, URZ ;  /* 0x0000003b350472a5 */ /* 0x002fe4000f8e00ff */
[----:B------:R-:W-:Y:S02]  /*5ec0*/  UIMAD.WIDE.U32 UR6, UR62, UR56, URZ ;  /* 0x000000383e0672a5 */ /* 0x000fe4000f8e00ff */
[----:B------:R-:W-:Y:S02]  /*5ed0*/  UISETP.NE.AND UP0, UPT, UR58, 0x1, UPT ;  /* 0x000000013a00788c */ /* 0x000fe4000bf05270 */
[----:B------:R-:W-:Y:S02]  /*5ee0*/  UIMAD.WIDE.U32 UR8, UR37, UR59, URZ ;  /* 0x0000003b250872a5 */ /* 0x000fe4000f8e00ff */
[----:B------:R-:W-:Y:S02]  /*5ef0*/  UIMAD.WIDE.U32 UR10, UR38, UR56, URZ ;  /* 0x00000038260a72a5 */ /* 0x000fe4000f8e00ff */
[----:B------:R-:W-:Y:S02]  /*5f00*/  UISETP.NE.AND UP1, UPT, UR42, 0x1, UPT ;  /* 0x000000012a00788c */ /* 0x000fe4000bf25270 */
[----:B------:R-:W-:Y:S01]  /*5f10*/  UISETP.NE.AND UP2, UPT, UR45, 0x1, UPT ;  /* 0x000000012d00788c */ /* 0x000fe2000bf45270 */
[----:B------:R-:W-:Y:S02]  /*5f20*/  UMOV UR4, UR5 ;  /* 0x0000000500047c82 */ /* 0x000fe40008000000 */
[----:B---3--:R-:W-:Y:S03]  /*5f30*/  USHF.R.U32.HI UR5, URZ, UR12, UR4 ;  /* 0x0000000cff057299 */ /* 0x008fe60008011604 */
[----:B------:R-:W-:Y:S02]  /*5f40*/  UMOV UR4, UR7 ;  /* 0x0000000700047c82 */ /* 0x000fe40008000000 */
[----:B------:R-:W-:Y:S02]  /*5f50*/  USHF.R.U32.HI UR7, URZ, UR57, UR4 ;  /* 0x00000039ff077299 */ /* 0x000fe40008011604 */
[----:B------:R-:W-:Y:S02]  /*5f60*/  USEL UR4, UR53, UR5, !UP0 ;  /* 0x0000000535047287 */ /* 0x000fe4000c000000 */
[----:B------:R-:W-:Y:S01]  /*5f70*/  USEL UR7, UR62, UR7, !UP1 ;  /* 0x000000073e077287 */ /* 0x000fe2000c800000 */
[----:B------:R-:W-:Y:S01]  /*5f80*/  UMOV UR5, UR9 ;  /* 0x0000000900057c82 */ /* 0x000fe20008000000 */
[----:B------:R-:W-:Y:S02]  /*5f90*/  UIMAD.WIDE.U32 UR8, UR4, UR40, URZ ;  /* 0x00000028040872a5 */ /* 0x000fe4000f8e00ff */
[----:B------:R-:W-:Y:S03]  /*5fa0*/  USHF.R.U32.HI UR6, URZ, UR12, UR5 ;  /* 0x0000000cff067299 */ /* 0x000fe60008011605 */
[----:B------:R-:W-:Y:S01]  /*5fb0*/  UMOV UR5, UR11 ;  /* 0x0000000b00057c82 */ /* 0x000fe20008000000 */
[----:B------:R-:W-:Y:S02]  /*5fc0*/  UIMAD.WIDE.U32 UR10, UR7, UR40, URZ ;  /* 0x00000028070a72a5 */ /* 0x000fe4000f8e00ff */
[----:B------:R-:W-:Y:S02]  /*5fd0*/  USHF.R.U32.HI UR12, URZ, UR57, UR5 ;  /* 0x00000039ff0c7299 */ /* 0x000fe40008011605 */
[----:B------:R-:W-:Y:S01]  /*5fe0*/  USEL UR6, UR37, UR6, !UP0 ;  /* 0x0000000625067287 */ /* 0x000fe2000c000000 */
[----:B------:R-:W-:Y:S02]  /*5ff0*/  UMOV UR5, UR9 ;  /* 0x0000000900057c82 */ /* 0x000fe40008000000 */
[----:B------:R-:W-:Y:S01]  /*6000*/  UMOV UR10, UR11 ;  /* 0x0000000b000a7c82 */ /* 0x000fe20008000000 */
[----:B------:R-:W-:Y:S02]  /*6010*/  @UP2 USHF.R.U32.HI UR4, URZ, UR41, UR5 ;  /* 0x00000029ff042299 */ /* 0x000fe40008011605 */
[----:B------:R-:W-:Y:S02]  /*6020*/  @UP2 USHF.R.U32.HI UR7, URZ, UR41, UR10 ;  /* 0x00000029ff072299 */ /* 0x000fe4000801160a */
[----:B------:R-:W-:Y:S02]  /*6030*/  UIMAD UR4, UR45, UR4, URZ ;  /* 0x000000042d0472a4 */ /* 0x000fe4000f8e02ff */
        /* <DEDUP_REMOVED lines=8> */
[----:B------:R-:W-:Y:S02]  /*60c0*/  USEL UR11, UR6, UR4, !UP2 ;  /* 0x00000004060b7287 */ /* 0x000fe4000d000000 */
[----:B------:R-:W-:Y:S02]  /*60d0*/  UIADD3 UR8, UPT, UPT, -UR5, URZ, URZ ;  /* 0x000000ff05087290 */ /* 0x000fe4000fffe1ff */
[----:B------:R-:W-:Y:S01]  /*60e0*/  UIADD3 UR10, UPT, UPT, -UR11, URZ, URZ ;  /* 0x000000ff0b0a7290 */ /* 0x000fe2000fffe1ff */
[----:B------:R-:W-:Y:S01]  /*60f0*/  @!UP0 UMOV UR4, UR9 ;  /* 0x0000000900048c82 */ /* 0x000fe20008000000 */
[----:B------:R-:W-:Y:S02]  /*6100*/  UIADD3 UR9, UPT, UPT, -UR6, URZ, URZ ;  /* 0x000000ff06097290 */ /* 0x000fe4000fffe1ff */
[----:B------:R-:W-:Y:S02]  /*6110*/  @!UP0 USHF.R.U32.HI UR4, URZ, UR41, UR4 ;  /* 0x00000029ff048299 */ /* 0x000fe40008011604 */
[----:B------:R-:W-:Y:S02]  /*6120*/  UIMAD UR10, UR45, UR10, UR6 ;  /* 0x0000000a2d0a72a4 */ /* 0x000fe4000f8e0206 */
[----:B------:R-:W-:Y:S04]  /*6130*/  @!UP0 USEL UR4, UR5, UR4, !UP2 ;  /* 0x0000000405048287 */ /* 0x000fe8000d000000 */
[----:B------:R-:W-:Y:S02]  /*6140*/  @!UP0 UIMAD UR10, UR7, UR10, UR4 ;  /* 0x0000000a070a82a4 */ /* 0x000fe4000f8e0204 */
[----:B------:R-:W-:Y:S02]  /*6150*/  @!UP0 UIADD3 UR11, UPT, UPT, UR11, -UR4, URZ ;  /* 0x800000040b0b8290 */ /* 0x000fe4000fffe0ff */
[----:B------:R-:W-:Y:S02]  /*6160*/  UIMAD UR7, UR42, UR8, UR38 ;  /* 0x000000082a0772a4 */ /* 0x000fe4000f8e0226 */
[----:B------:R-:W-:Y:S02]  /*6170*/  @!UP0 UIMAD UR6, UR11, UR45, UR5 ;  /* 0x0000002d0b0682a4 */ /* 0x000fe4000f8e0205 */
[----:B------:R-:W-:Y:S01]  /*6180*/  UIMAD UR4, UR58, UR9, UR37 ;  /* 0x000000093a0472a4 */ /* 0x000fe2000f8e0225 */
[----:B------:R-:W-:Y:S02]  /*6190*/  @!UP0 UMOV UR5, UR10 ;  /* 0x0000000a00058c82 */ /* 0x000fe40008000000 */
[----:B------:R-:W-:Y:S02]  /*61a0*/  UIMAD UR38, UR5, UR42, UR7 ;  /* 0x0000002a052672a4 */ /* 0x000fe4000f8e0207 */
[----:B------:R-:W-:Y:S11]  /*61b0*/  UIMAD UR37, UR6, UR58, UR4 ;  /* 0x0000003a062572a4 */ /* 0x000ff6000f8e0204 */
[----:B------:R-:W-:Y:S01]  /*61c0*/  @!UPT UIADD3 URZ, UPT, UPT, URZ, URZ, URZ ;  /* 0x000000fffffff290 */ /* 0x000fe2000fffe0ff */
.L_x_95:
[----:B-1----:R-:W-:Y:S01]  /*61d0*/  UISETP.NE.AND UP0, UPT, UR39, 0x1, UPT ;  /* 0x000000012700788c */ /* 0x002fe2000bf05270 */
[----:B------:R-:W-:Y:S01]  /*61e0*/  LOP3.LUT P0, RZ, R72, 0x3f0, RZ, 0xc0, !PT ;  /* 0x000003f048ff7812 */ /* 0x000fe2000780c0ff */
[----:B------:R-:W-:Y:S01]  /*61f0*/  USHF.L.U32 UR50, UR16, 0x6, URZ ;  /* 0x0000000610327899 */ /* 0x000fe200080006ff */
[----:B------:R-:W-:Y:S01]  /*6200*/  BSSY.RECONVERGENT B6, `(.L_x_96) ;  /* 0x0000034000067945 */ /* 0x000fe20003800200 */
[----:B------:R-:W-:Y:S01]  /*6210*/  USHF.L.U32 UR49, UR20, 0x8, URZ ;  /* 0x0000000814317899 */ /* 0x000fe200080006ff */
[----:B------:R-:W-:Y:S06]  /*6220*/  IADD3 R74, PT, PT, R74, 0x1, RZ ;  /* 0x000000014a4a7810 */ /* 0x000fec0007ffe0ff */
[----:B------:R-:W1:Y:S01]  /*6230*/  @!UP0 LDCU.128 UR12, c[0x0][0xb10] ;  /* 0x00016200ff0c87ac */ /* 0x000e620008000c00 */
[----:B------:R-:W3:Y:S01]  /*6240*/  @!UP0 LDCU UR5, c[0x0][0xb0c] ;  /* 0x00016180ff0587ac */ /* 0x000ee20008000800 */
[----:B------:R-:W4:Y:S01]  /*6250*/  @!UP0 LDCU UR10, c[0x0][0xb20] ;  /* 0x00016400ff0a87ac */ /* 0x000f220008000800 */
[----:B-1----:R-:W-:Y:S02]  /*6260*/  UIMAD.WIDE.U32 UR8, UR38, UR12, URZ ;  /* 0x0000000c260872a5 */ /* 0x002fe4000f8e00ff */
[----:B------:R-:W-:Y:S02]  /*6270*/  UIMAD.WIDE.U32 UR6, UR37, UR15, URZ ;  /* 0x0000000f250672a5 */ /* 0x000fe4000f8e00ff */
[----:B------:R-:W-:Y:S03]  /*6280*/  @!UP0 UISETP.NE.AND UP1, UPT, UR14, 0x1, UPT ;  /* 0x000000010e00888c */ /* 0x000fe6000bf25270 */
[----:B------:R-:W-:Y:S01]  /*6290*/  @!UP0 UMOV UR4, UR9 ;  /* 0x0000000900048c82 */ /* 0x000fe20008000000 */
[----:B---3--:R-:W-:Y:S02]  /*62a0*/  @!UP0 UISETP.NE.AND UP2, UPT, UR5, 0x1, UPT ;  /* 0x000000010500888c */ /* 0x008fe4000bf45270 */
[----:B------:R-:W-:Y:S01]  /*62b0*/  @!UP0 USHF.R.U32.HI UR4, URZ, UR13, UR4 ;  /* 0x0000000dff048299 */ /* 0x000fe20008011604 */
[----:B------:R-:W-:Y:S02]  /*62c0*/  @!UP0 UMOV UR6, UR7 ;  /* 0x0000000700068c82 */ /* 0x000fe40008000000 */
[----:B----4-:R-:W-:Y:S02]  /*62d0*/  @!UP0 USHF.R.U32.HI UR6, URZ, UR10, UR6 ;  /* 0x0000000aff068299 */ /* 0x010fe40008011606 */
[----:B------:R-:W-:Y:S02]  /*62e0*/  @!UP0 USEL UR7, UR38, UR4, !UP2 ;  /* 0x0000000426078287 */ /* 0x000fe4000d000000 */
[----:B------:R-:W-:Y:S04]  /*62f0*/  @!UP0 USEL UR6, UR37, UR6, !UP1 ;  /* 0x0000000625068287 */ /* 0x000fe8000c800000 */
[----:B------:R-:W-:Y:S02]  /*6300*/  @!UP0 UIADD3 UR4, UPT, UPT, -UR7, UR6, URZ ;  /* 0x0000000607048290 */ /* 0x000fe4000fffe1ff */
[----:B------:R-:W-:Y:S02]  /*6310*/  @!UP0 UIADD3 UR6, UPT, UPT, UR7, -UR6, URZ ;  /* 0x8000000607068290 */ /* 0x000fe4000fffe0ff */
[----:B------:R-:W-:Y:S02]  /*6320*/  @!UP0 UIMAD UR38, UR4, UR5, UR38 ;  /* 0x00000005042682a4 */ /* 0x000fe4000f8e0226 */
[----:B------:R-:W-:Y:S01]  /*6330*/  @!UP0 UIMAD UR37, UR6, UR14, UR37 ;  /* 0x0000000e062582a4 */ /* 0x000fe2000f8e0225 */
[----:B------:R-:W-:Y:S11]  /*6340*/  @!P0 BRA `(.L_x_97) ;  /* 0x00000000007c8947 */ /* 0x000ff60003800000 */
[----:B------:R-:W1:Y:S01]  /*6350*/  LDCU.64 UR8, c[0x4][0x80] ;  /* 0x01001000ff0877ac */ /* 0x000e620008000a00 */
[----:B------:R-:W-:Y:S01]  /*6360*/  MOV R2, 0x0 ;  /* 0x0000000000027802 */ /* 0x000fe20000000f00 */
[----:B------:R-:W-:Y:S02]  /*6370*/  HFMA2 R12, -RZ, RZ, 0, 5.9604644775390625e-08 ;  /* 0x00000001ff0c7431 */ /* 0x000fe400000001ff */
[----:B------:R-:W-:Y:S01]  /*6380*/  IMAD.MOV.U32 R8, RZ, RZ, 0x70 ;  /* 0x00000070ff087424 */ /* 0x000fe200078e00ff */
[----:B------:R3:W4:Y:S01]  /*6390*/  LDC.64 R14, c[0x4][R2] ;  /* 0x01000000020e7b82 */ /* 0x0007220000000a00 */
[----:B------:R-:W2:Y:S01]  /*63a0*/  LDCU.64 UR6, c[0x4][0x88] ;  /* 0x01001100ff0677ac */ /* 0x000ea20008000a00 */
[----:B------:R-:W-:Y:S01]  /*63b0*/  IMAD.MOV.U32 R13, RZ, RZ, RZ ;  /* 0x000000ffff0d7224 */ /* 0x000fe200078e00ff */
[----:B------:R-:W2:Y:S01]  /*63c0*/  LDCU.64 UR4, c[0x4][0x8] ;  /* 0x01000100ff0477ac */ /* 0x000ea20008000a00 */
[----:B-1----:R-:W-:Y:S01]  /*63d0*/  MOV R5, UR9 ;  /* 0x0000000900057c02 */ /* 0x002fe20008000f00 */
[----:B------:R-:W-:Y:S01]  /*63e0*/  IMAD.U32 R4, RZ, RZ, UR8 ;  /* 0x00000008ff047e24 */ /* 0x000fe2000f8e00ff */
[----:B--2---:R-:W-:Y:S01]  /*63f0*/  MOV R7, UR7 ;  /* 0x0000000700077c02 */ /* 0x004fe20008000f00 */
[----:B------:R-:W-:Y:S01]  /*6400*/  IMAD.U32 R6, RZ, RZ, UR6 ;  /* 0x00000006ff067e24 */ /* 0x000fe2000f8e00ff */
[----:B------:R-:W-:Y:S01]  /*6410*/  MOV R11, UR5 ;  /* 0x00000005000b7c02 */ /* 0x000fe20008000f00 */
[----:B------:R-:W-:Y:S02]  /*6420*/  IMAD.U32 R10, RZ, RZ, UR4 ;  /* 0x00000004ff0a7e24 */ /* 0x000fe4000f8e00ff */
[----:B------:R-:W-:Y:S07]  /*6430*/  LEPC R20, `(.L_x_98) ;  /* 0x000000001014794e */ /* 0x000fee0000000000 */
[----:B---345:R-:W-:Y:S05]  /*6440*/  CALL.ABS.NOINC R14 ;  /* 0x000000000e007343 */ /* 0x038fea0003c00000 */
.L_x_98:
[----:B------:R-:W1:Y:S01]  /*6450*/  LDCU.64 UR8, c[0x4][0x80] ;  /* 0x01001000ff0877ac */ /* 0x000e620008000a00 */
[----:B------:R-:W2:Y:S01]  /*6460*/  LDC.64 R2, c[0x4][R2] ;  /* 0x0100000002027b82 */ /* 0x000ea20000000a00 */
[----:B------:R-:W-:Y:S02]  /*6470*/  HFMA2 R12, -RZ, RZ, 0, 5.9604644775390625e-08 ;  /* 0x00000001ff0c7431 */ /* 0x000fe400000001ff */
[----:B------:R-:W-:Y:S02]  /*6480*/  IMAD.MOV.U32 R8, RZ, RZ, 0x70 ;  /* 0x00000070ff087424 */ /* 0x000fe400078e00ff */
[----:B------:R-:W-:Y:S01]  /*6490*/  IMAD.MOV.U32 R13, RZ, RZ, RZ ;  /* 0x000000ffff0d7224 */ /* 0x000fe200078e00ff */
[----:B------:R-:W3:Y:S01]  /*64a0*/  LDCU.64 UR6, c[0x4][0x88] ;  /* 0x01001100ff0677ac */ /* 0x000ee20008000a00 */
[----:B------:R-:W4:Y:S01]  /*64b0*/  LDCU.64 UR4, c[0x4][0x8] ;  /* 0x01000100ff0477ac */ /* 0x000f220008000a00 */
[----:B-1----:R-:W-:Y:S02]  /*64c0*/  MOV R4, UR8 ;  /* 0x0000000800047c02 */ /* 0x002fe40008000f00 */
[----:B------:R-:W-:Y:S02]  /*64d0*/  MOV R5, UR9 ;  /* 0x0000000900057c02 */ /* 0x000fe40008000f00 */
[----:B---3--:R-:W-:Y:S01]  /*64e0*/  MOV R7, UR7 ;  /* 0x0000000700077c02 */ /* 0x008fe20008000f00 */
[----:B------:R-:W-:Y:S01]  /*64f0*/  IMAD.U32 R6, RZ, RZ, UR6 ;  /* 0x00000006ff067e24 */ /* 0x000fe2000f8e00ff */
[----:B----4-:R-:W-:Y:S01]  /*6500*/  MOV R11, UR5 ;  /* 0x00000005000b7c02 */ /* 0x010fe20008000f00 */
[----:B------:R-:W-:Y:S02]  /*6510*/  IMAD.U32 R10, RZ, RZ, UR4 ;  /* 0x00000004ff0a7e24 */ /* 0x000fe4000f8e00ff */
[----:B------:R-:W-:Y:S07]  /*6520*/  LEPC R20, `(.L_x_97) ;  /* 0x000000001014794e */ /* 0x000fee0000000000 */
[----:B--2---:R-:W-:Y:S05]  /*6530*/  CALL.ABS.NOINC R2 ;  /* 0x0000000002007343 */ /* 0x004fea0003c00000 */
.L_x_97:
[----:B------:R-:W-:Y:S05]  /*6540*/  BSYNC.RECONVERGENT B6 ;  /* 0x0000000000067941 */ /* 0x000fea0003800200 */
.L_x_96:
[----:B------:R-:W-:Y:S02]  /*6550*/  ISETP.NE.U32.AND P0, PT, RZ, UR60, PT ;  /* 0x0000003cff007c0c */ /* 0x000fe4000bf05070 */
[C---:B------:R-:W-:Y:S02]  /*6560*/  ISETP.NE.U32.AND P1, PT, R66.reuse, RZ, PT ;  /* 0x000000ff4200720c */ /* 0x040fe40003f25070 */
[----:B------:R-:W-:Y:S02]  /*6570*/  ISETP.NE.U32.AND P4, PT, R66, RZ, PT ;  /* 0x000000ff4200720c */ /* 0x000fe40003f85070 */
[----:B------:R-:W-:Y:S02]  /*6580*/  ISETP.NE.AND.EX P0, PT, RZ, UR61, PT, P0 ;  /* 0x0000003dff007c0c */ /* 0x000fe4000bf05300 */
[C---:B------:R-:W-:Y:S02]  /*6590*/  ISETP.NE.AND.EX P1, PT, R67.reuse, RZ, PT, P1 ;  /* 0x000000ff4300720c */ /* 0x040fe40003f25310 */
[----:B------:R-:W-:Y:S02]  /*65a0*/  ISETP.NE.AND.EX P4, PT, R67, RZ, P0, P4 ;  /* 0x000000ff4300720c */ /* 0x000fe40000785340 */
[----:B------:R-:W-:Y:S02]  /*65b0*/  ISETP.NE.U32.AND P5, PT, R62, RZ, PT ;  /* 0x000000ff3e00720c */ /* 0x000fe40003fa5070 */
[----:B------:R-:W-:Y:S02]  /*65c0*/  ISETP.NE.U32.AND P3, PT, RZ, UR60, PT ;  /* 0x0000003cff007c0c */ /* 0x000fe4000bf65070 */
[----:B------:R-:W-:Y:S02]  /*65d0*/  PLOP3.LUT P2, PT, PT, PT, PT, 0x8, 0x80 ;  /* 0x000000000080781c */ /* 0x000fe40003f4e170 */
[----:B------:R-:W-:Y:S02]  /*65e0*/  ISETP.NE.AND.EX P5, PT, R63, RZ, PT, P5 ;  /* 0x000000ff3f00720c */ /* 0x000fe40003fa5350 */
[----:B------:R-:W-:Y:S03]  /*65f0*/  ISETP.NE.AND.EX P3, PT, RZ, UR61, PT, P3 ;  /* 0x0000003dff007c0c */ /* 0x000fe6000bf65330 */
[----:B------:R-:W-:Y:S01]  /*6600*/  @!P4 PLOP3.LUT P2, PT, P1, PT, PT, 0x80, 0x8 ;  /* 0x000000000008c81c */ /* 0x000fe20000f4f070 */
[----:B------:R-:W-:Y:S01]  /*6610*/  @!UPT UIADD3 URZ, UPT, UPT, URZ, URZ, URZ ;  /* 0x000000fffffff290 */ /* 0x000fe2000fffe0ff */
[----:B------:R-:W-:Y:S11]  /*6620*/  @!P1 BRA `(.L_x_99) ;  /* 0x0000000000309947 */ /* 0x000ff60003800000 */
[----:B------:R-:W-:Y:S01]  /*6630*/  ISETP.NE.U32.AND P0, PT, R64, RZ, PT ;  /* 0x000000ff4000720c */ /* 0x000fe20003f05070 */
[----:B------:R-:W1:Y:S01]  /*6640*/  LDCU.64 UR4, c[0x0][0x358] ;  /* 0x00006b00ff0477ac */ /* 0x000e620008000a00 */
[----:B------:R-:W-:Y:S02]  /*6650*/  IMAD.MOV.U32 R68, RZ, RZ, 0x1 ;  /* 0x00000001ff447424 */ /* 0x000fe400078e00ff */
[----:B------:R-:W-:Y:S11]  /*6660*/  ISETP.NE.AND.EX P0, PT, R65, RZ, PT, P0 ;  /* 0x000000ff4100720c */ /* 0x000ff60003f05300 */
[----:B------:R-:W-:Y:S02]  /*6670*/  @!UPT UIADD3 URZ, UPT, UPT, URZ, URZ, URZ ;  /* 0x000000fffffff290 */ /* 0x000fe4000fffe0ff */
[----:B------:R-:W3:Y:S01]  /*6680*/  @P0 LDC.64 R2, c[0x0][0x888] ;  /* 0x00022200ff020b82 */ /* 0x000ee20000000a00 */
[----:B--2---:R-:W-:Y:S04]  /*6690*/  @P0 IMAD R0, R66, UR36, RZ ;  /* 0x0000002442000c24 */ /* 0x004fe8000f8e02ff */
[----:B---3--:R-:W-:Y:S04]  /*66a0*/  @P0 IMAD.WIDE R2, R0, 0x4, R2 ;  /* 0x0000000400020825 */ /* 0x008fe800078e0202 */
[----:B------:R-:W-:Y:S01]  /*66b0*/  HFMA2 R0, -RZ, RZ, 0, 5.9604644775390625e-08 ;  /* 0x00000001ff007431 */ /* 0x000fe200000001ff */
[----:B-1---5:R1:W5:Y:S04]  /*66c0*/  @P0 LDG.E R26, desc[UR4][R2.64] ;  /* 0x00000004021a0981 */ /* 0x022368000c1e1900 */
[----:B------:R-:W-:Y:S01]  /*66d0*/  @!P0 PRMT R68, R0, 0x7610, R68 ;  /* 0x0000761000448816 */ /* 0x000fe20000000044 */
[----:B-1----:R-:W3:Y:S06]  /*66e0*/  @!P0 LDC R26, c[0x0][0x880] ;  /* 0x00022000ff1a8b82 */ /* 0x002eec0000000800 */
.L_x_99:
[----:B------:R-:W-:Y:S05]  /*66f0*/  @!P5 BRA `(.L_x_100) ;  /* 0x000000000024d947 */ /* 0x000fea0003800000 */
[----:B------:R-:W-:Y:S01]  /*6700*/  ISETP.NE.U32.AND P0, PT, R60, RZ, PT ;  /* 0x000000ff3c00720c */ /* 0x000fe20003f05070 */
[----:B------:R-:W1:Y:S03]  /*6710*/  LDCU.64 UR4, c[0x0][0x358] ;  /* 0x00006b00ff0477ac */ /* 0x000e660008000a00 */
[----:B------:R-:W-:Y:S11]  /*6720*/  ISETP.NE.AND.EX P0, PT, R61, RZ, PT, P0 ;  /* 0x000000ff3d00720c */ /* 0x000ff60003f05300 */
[----:B------:R-:W-:Y:S02]  /*6730*/  @!UPT UIADD3 URZ, UPT, UPT, URZ, URZ, URZ ;  /* 0x000000fffffff290 */ /* 0x000fe4000fffe0ff */
[----:B------:R-:W4:Y:S01]  /*6740*/  @P0 LDC.64 R2, c[0x0][0x8a8] ;  /* 0x00022a00ff020b82 */ /* 0x000f220000000a00 */
[----:B--2---:R-:W-:Y:S04]  /*6750*/  @P0 IMAD R0, R62, UR36, RZ ;  /* 0x000000243e000c24 */ /* 0x004fe8000f8e02ff */
[----:B----4-:R-:W-:Y:S05]  /*6760*/  @P0 IMAD.WIDE R2, R0, 0x4, R2 ;  /* 0x0000000400020825 */ /* 0x010fea00078e0202 */
[----:B-1---5:R1:W5:Y:S02]  /*6770*/  @P0 LDG.E R24, desc[UR4][R2.64] ;  /* 0x0000000402180981 */ /* 0x022364000c1e1900 */
[----:B-1----:R-:W4:Y:S02]  /*6780*/  @!P0 LDC R24, c[0x0][0x8a0] ;  /* 0x00022800ff188b82 */ /* 0x002f240000000800 */
.L_x_100:
[----:B---3-5:R-:W-:Y:S01]  /*6790*/  FSETP.NEU.AND P0, PT, R26, RZ, PT ;  /* 0x000000ff1a00720b */ /* 0x028fe20003f0d000 */
[----:B------:R-:W-:Y:S01]  /*67a0*/  IMAD.SHL.U32 R90, R27, 0x4, RZ ;  /* 0x000000041b5a7824 */ /* 0x000fe200078e00ff */
[----:B------:R-:W-:Y:S01]  /*67b0*/  SEL R5, RZ, 0xffffffff, P3 ;  /* 0xffffffffff057807 */ /* 0x000fe20001800000 */
[----:B------:R-:W-:Y:S01]  /*67c0*/  BSSY B1, `(.L_x_101) ;  /* 0x0000042000017945 */ /* 0x000fe20003800000 */
[----:B------:R-:W-:Y:S01]  /*67d0*/  @!P4 LOP3.LUT P3, RZ, R68, 0xff, RZ, 0xc0, !PT ;  /* 0x000000ff44ffc812 */ /* 0x000fe2000786c0ff */
[----:B------:R-:W-:Y:S01]  /*67e0*/  VIADD R83, R90, UR43 ;  /* 0x0000002b5a537c36 */ /* 0x000fe20008000000 */
[----:B------:R-:W-:Y:S01]  /*67f0*/  @!P4 SEL R2, RZ, 0xffffffff, P0 ;  /* 0xffffffffff02c807 */ /* 0x000fe20000000000 */
[----:B------:R-:W-:Y:S01]  /*6800*/  IMAD.MOV.U32 R91, RZ, RZ, 0x1 ;  /* 0x00000001ff5b7424 */ /* 0x000fe200078e00ff */
[----:B------:R-:W-:Y:S01]  /*6810*/  LEA R86, R22, UR43, 0x3 ;  /* 0x0000002b16567c11 */ /* 0x000fe2000f8e18ff */
[----:B------:R-:W-:Y:S01]  /*6820*/  IMAD.MOV.U32 R89, RZ, RZ, RZ ;  /* 0x000000ffff597224 */ /* 0x000fe200078e00ff */
[----:B------:R-:W-:Y:S02]  /*6830*/  @P2 SEL R2, R5, R2, !P3 ;  /* 0x0000000205022207 */ /* 0x000fe40005800000 */
[----:B------:R-:W-:Y:S02]  /*6840*/  CS2R R58, SRZ ;  /* 0x00000000003a7805 */ /* 0x000fe4000001ff00 */
[----:B------:R-:W-:Y:S02]  /*6850*/  SHF.L.U32 R3, R76, 0x1f, RZ ;  /* 0x0000001f4c037819 */ /* 0x000fe400000006ff */
[----:B------:R-:W-:Y:S02]  /*6860*/  CS2R R56, SRZ ;  /* 0x0000000000387805 */ /* 0x000fe4000001ff00 */
[----:B------:R-:W-:Y:S02]  /*6870*/  @!P4 LOP3.LUT R2, R2, 0x1, RZ, 0xc0, !PT ;  /* 0x000000010202c812 */ /* 0x000fe400078ec0ff */
[----:B------:R-:W-:Y:S02]  /*6880*/  CS2R R54, SRZ ;  /* 0x0000000000367805 */ /* 0x000fe4000001ff00 */
[----:B------:R-:W-:Y:S02]  /*6890*/  LEA.HI R25, R22, R22, RZ, 0x1 ;  /* 0x0000001616197211 */ /* 0x000fe400078f08ff */
[----:B------:R-:W-:Y:S02]  /*68a0*/  CS2R R52, SRZ ;  /* 0x0000000000347805 */ /* 0x000fe4000001ff00 */
[----:B------:R-:W-:Y:S02]  /*68b0*/  ISETP.NE.U32.OR P6, PT, R2, 0x1, P4 ;  /* 0x000000010200780c */ /* 0x000fe400027c5470 */
[----:B------:R-:W-:Y:S02]  /*68c0*/  CS2R R50, SRZ ;  /* 0x0000000000327805 */ /* 0x000fe4000001ff00 */
[----:B------:R-:W-:Y:S01]  /*68d0*/  LOP3.LUT P4, R73, R68, 0xff, RZ, 0xc0, !PT ;  /* 0x000000ff44497812 */ /* 0x000fe2000788c0ff */
[C---:B--2---:R-:W-:Y:S01]  /*68e0*/  IMAD.SHL.U32 R0, R25.reuse, 0x80, RZ ;  /* 0x0000008019007824 */ /* 0x044fe200078e00ff */
[----:B------:R-:W-:Y:S02]  /*68f0*/  SEL R2, RZ, 0xffffffff, P0 ;  /* 0xffffffffff027807 */ /* 0x000fe40000000000 */
[----:B------:R-:W-:Y:S02]  /*6900*/  CS2R R48, SRZ ;  /* 0x0000000000307805 */ /* 0x000fe4000001ff00 */
[----:B------:R-:W-:Y:S02]  /*6910*/  LOP3.LUT R25, R25, 0xffe, RZ, 0xc0, !PT ;  /* 0x00000ffe19197812 */ /* 0x000fe400078ec0ff */
[----:B------:R-:W-:Y:S02]  /*6920*/  CS2R R46, SRZ ;  /* 0x00000000002e7805 */ /* 0x000fe4000001ff00 */
[----:B------:R-:W-:Y:S02]  /*6930*/  @P1 SEL R2, R5, R2, !P4 ;  /* 0x0000000205021207 */ /* 0x000fe40006000000 */
[----:B------:R-:W-:Y:S02]  /*6940*/  CS2R R44, SRZ ;  /* 0x00000000002c7805 */ /* 0x000fe4000001ff00 */
[----:B------:R-:W-:Y:S01]  /*6950*/  LOP3.LUT R0, R0, 0xffffff00, RZ, 0xc0, !PT ;  /* 0xffffff0000007812 */ /* 0x000fe200078ec0ff */
[----:B------:R-:W-:Y:S01]  /*6960*/  IMAD.IADD R25, R22, 0x1, -R25 ;  /* 0x0000000116197824 */ /* 0x000fe200078e0a19 */
[----:B------:R-:W-:Y:S01]  /*6970*/  LOP3.LUT R2, R2, 0x1, RZ, 0xc0, !PT ;  /* 0x0000000102027812 */ /* 0x000fe200078ec0ff */
[----:B------:R-:W-:Y:S01]  /*6980*/  VIADD R29, R83, 0x400 ;  /* 0x00000400531d7836 */ /* 0x000fe20000000000 */
[----:B------:R-:W-:Y:S01]  /*6990*/  @P6 SHF.L.U32 R4, RZ, 0x1f, RZ ;  /* 0x0000001fff046819 */ /* 0x000fe200000006ff */
[----:B------:R-:W-:Y:S01]  /*69a0*/  IMAD.IADD R0, R23, 0x1, R0 ;  /* 0x0000000117007824 */ /* 0x000fe200078e0200 */
[----:B------:R-:W-:Y:S01]  /*69b0*/  ISETP.NE.U32.AND P5, PT, R2, 0x1, PT ;  /* 0x000000010200780c */ /* 0x000fe20003fa5070 */
[----:B------:R-:W-:Y:S01]  /*69c0*/  IMAD.IADD R82, R77, 0x1, R83 ;  /* 0x000000014d527824 */ /* 0x000fe200078e0253 */
[----:B------:R-:W1:Y:S01]  /*69d0*/  @P6 SYNCS.PHASECHK.TRANS64.TRYWAIT P3, [UR43+0x40], R4 ;  /* 0x00004004ff0065a7 */ /* 0x000e62000806112b */
[----:B------:R-:W-:Y:S01]  /*69e0*/  P2R R81, PR, RZ, 0x40 ;  /* 0x00000040ff517803 */ /* 0x000fe20000000000 */
[----:B------:R-:W-:Y:S01]  /*69f0*/  IMAD R25, R25, 0x100000, R0 ;  /* 0x0010000019197824 */ /* 0x000fe200078e0200 */
[----:B------:R-:W-:Y:S01]  /*6a00*/  P2R R92, PR, RZ, 0x20 ;  /* 0x00000020ff5c7803 */ /* 0x000fe20000000000 */
[----:B------:R2:W3:Y:S01]  /*6a10*/  SYNCS.PHASECHK.TRANS64.TRYWAIT P2, [R86+URZ+0xb0], R3 ;  /* 0x0000b003560075a7 */ /* 0x0004e200080411ff */
[----:B-1----:R-:W-:Y:S01]  /*6a20*/  @P6 SEL R91, RZ, 0x1, !P3 ;  /* 0x00000001ff5b6807 */ /* 0x002fe20005800000 */
[----:B--2---:R-:W-:Y:S06]  /*6a30*/  @!P6 BRA `(.L_x_102) ;  /* 0x000000000068e947 */ /* 0x004fec0003800000 */
[C---:B------:R-:W-:Y:S01]  /*6a40*/  @P5 IMAD R4, R78.reuse, 0x4, R29 ;  /* 0x000000044e045824 */ /* 0x040fe200078e021d */
[----:B------:R-:W-:Y:S01]  /*6a50*/  ISETP.NE.AND P0, PT, R91, RZ, PT ;  /* 0x000000ff5b00720c */ /* 0x000fe20003f05270 */
[----:B------:R-:W-:Y:S01]  /*6a60*/  @P5 IMAD R2, R78, 0x4, R83 ;  /* 0x000000044e025824 */ /* 0x000fe200078e0253 */
[----:B------:R-:W-:Y:S01]  /*6a70*/  BSSY B0, `(.L_x_103) ;  /* 0x000000e000007945 */ /* 0x000fe20003800000 */
[----:B------:R-:W-:Y:S01]  /*6a80*/  IMAD.MOV.U32 R58, RZ, RZ, RZ ;  /* 0x000000ffff3a7224 */ /* 0x000fe200078e00ff */
[----:B------:R-:W-:Y:S01]  /*6a90*/  CS2R R54, SRZ ;  /* 0x0000000000367805 */ /* 0x000fe2000001ff00 */
[----:B------:R-:W-:Y:S01]  /*6aa0*/  @P5 IMAD.IADD R4, R77, 0x1, R4 ;  /* 0x000000014d045824 */ /* 0x000fe200078e0204 */
[----:B------:R-:W-:Y:S02]  /*6ab0*/  CS2R R52, SRZ ;  /* 0x0000000000347805 */ /* 0x000fe4000001ff00 */
[----:B------:R-:W-:Y:S02]  /*6ac0*/  CS2R R56, SRZ ;  /* 0x0000000000387805 */ /* 0x000fe4000001ff00 */
[----:B------:R-:W-:Y:S02]  /*6ad0*/  CS2R R46, SRZ ;  /* 0x00000000002e7805 */ /* 0x000fe4000001ff00 */
[----:B------:R-:W-:Y:S02]  /*6ae0*/  CS2R R44, SRZ ;  /* 0x00000000002c7805 */ /* 0x000fe4000001ff00 */
[----:B------:R-:W-:Y:S02]  /*6af0*/  CS2R R50, SRZ ;  /* 0x0000000000327805 */ /* 0x000fe4000001ff00 */
[----:B------:R-:W-:Y:S01]  /*6b00*/  CS2R R48, SRZ ;  /* 0x0000000000307805 */ /* 0x000fe2000001ff00 */
[----:B------:R-:W-:Y:S06]  /*6b10*/  @P0 BRA `(.L_x_104) ;  /* 0x00000000000c0947 */ /* 0x000fec0003800000 */
[----:B------:R-:W-:Y:S04]  /*6b20*/  SHF.L.U32 R5, RZ, 0x1f, RZ ;  /* 0x0000001fff057819 */ /* 0x000fe800000006ff */
[----:B------:R-:W1:Y:S02]  /*6b30*/  SYNCS.PHASECHK.TRANS64.TRYWAIT P0, [UR43+0x40], R5 ;  /* 0x00004005ff0075a7 */ /* 0x000e64000800112b */
[----:B-1----:R-:W-:Y:S05]  /*6b40*/  @!P0 BRA `(.L_x_105) ;  /* 0x0000004800a48947 */ /* 0x002fea0003800000 */
.L_x_104:
[----:B------:R-:W-:Y:S05]  /*6b50*/  BSYNC B0 ;  /* 0x0000000000007941 */ /* 0x000fea0003800000 */
.L_x_103:
[----:B------:R-:W-:Y:S01]  /*6b60*/  ISETP.NE.AND P0, PT, R92, RZ, PT ;  /* 0x000000ff5c00720c */ /* 0x000fe20003f05270 */
[----:B------:R-:W-:Y:S11]  /*6b70*/  HFMA2 R89, -RZ, RZ, 0, 5.9604644775390625e-08 ;  /* 0x00000001ff597431 */ /* 0x000ff600000001ff */
[----:B------:R-:W-:Y:S01]  /*6b80*/  @!UPT UIADD3 URZ, UPT, UPT, URZ, URZ, URZ ;  /* 0x000000fffffff290 */ /* 0x000fe2000fffe0ff */
[----:B------:R-:W-:Y:S05]  /*6b90*/  @P0 WARPSYNC.ALL ;  /* 0x0000000000000948 */ /* 0x000fea0003800000 */
[----:B------:R2:W1:Y:S04]  /*6ba0*/  @P0 LDSM.16.M88.4 R52, [R2+0x400] ;  /* 0x000400000234083b */ /* 0x0004680000000200 */
[----:B------:R2:W1:Y:S04]  /*6bb0*/  @P0 LDSM.16.M88.4 R56, [R4] ;  /* 0x000000000438083b */ /* 0x0004680000000200 */
[----:B------:R2:W1:Y:S04]  /*6bc0*/  @P0 LDSM.16.M88.4 R44, [R90+UR43+0x400] ;  /* 0x0004002b5a2c083b */ /* 0x0004680008000200 */
[----:B------:R2:W1:Y:S02]  /*6bd0*/  @P0 LDSM.16.M88.4 R48, [R82+0x400] ;  /* 0x000400005230083b */ /* 0x0004640000000200 */
.L_x_102:
[----:B------:R-:W-:Y:S05]  /*6be0*/  BSYNC B1 ;  /* 0x0000000000017941 */ /* 0x000fea0003800000 */
.L_x_101:
[----:B-1----:R-:W-:Y:S04]  /*6bf0*/  SHF.R.U32.HI R0, RZ, 0x15, R25 ;  /* 0x00000015ff007819 */ /* 0x002fe80000011619 */
[----:B------:R-:W-:Y:S01]  /*6c00*/  LOP3.LUT P0, RZ, R0, 0x3, R69, 0x48, !PT ;  /* 0x0000000300ff7812 */ /* 0x000fe20007804845 */
[----:B------:R-:W-:Y:S01]  /*6c10*/  @!UPT UIADD3 URZ, UPT, UPT, URZ, URZ, URZ ;  /* 0x000000fffffff290 */ /* 0x000fe2000fffe0ff */
[----:B---3--:R-:W-:Y:S11]  /*6c20*/  @P2 BRA `(.L_x_106) ;  /* 0x0000000000082947 */ /* 0x008ff60003800000 */
[----:B------:R-:W1:Y:S02]  /*6c30*/  SYNCS.PHASECHK.TRANS64.TRYWAIT P1, [R86+URZ+0xb0], R3 ;  /* 0x0000b003560075a7 */ /* 0x000e6400080211ff */
[----:B-1----:R-:W-:Y:S05]  /*6c40*/  @!P1 BRA `(.L_x_107) ;  /* 0x00000048007c9947 */ /* 0x002fea0003800000 */
.L_x_106:
[----:B------:R-:W-:Y:S05]  /*6c50*/  @!P0 BRA `(.L_x_108) ;  /* 0x0000000000408947 */ /* 0x000fea0003800000 */
[----:B------:R-:W3:Y:S01]  /*6c60*/  LDCU.64 UR8, c[0x4][0x70] ;  /* 0x01000e00ff0877ac */ /* 0x000ee20008000a00 */
[----:B-1----:R-:W-:Y:S01]  /*6c70*/  MOV R3, 0x0 ;  /* 0x0000000000037802 */ /* 0x002fe20000000f00 */
[----:B------:R-:W-:Y:S02]  /*6c80*/  HFMA2 R12, -RZ, RZ, 0, 5.9604644775390625e-08 ;  /* 0x00000001ff0c7431 */ /* 0x000fe400000001ff */
[----:B------:R-:W-:Y:S02]  /*6c90*/  IMAD.MOV.U32 R8, RZ, RZ, 0x192 ;  /* 0x00000192ff087424 */ /* 0x000fe400078e00ff */
[----:B------:R-:W-:Y:S01]  /*6ca0*/  IMAD.MOV.U32 R13, RZ, RZ, RZ ;  /* 0x000000ffff0d7224 */ /* 0x000fe200078e00ff */
[----:B------:R-:W1:Y:S01]  /*6cb0*/  LDCU.64 UR6, c[0x4][0x78] ;  /* 0x01000f00ff0677ac */ /* 0x000e620008000a00 */
[----:B--2---:R-:W2:Y:S01]  /*6cc0*/  LDC.64 R2, c[0x4][R3] ;  /* 0x0100000003027b82 */ /* 0x004ea20000000a00 */
[----:B------:R-:W5:Y:S01]  /*6cd0*/  LDCU.64 UR4, c[0x4][0x10] ;  /* 0x01000200ff0477ac */ /* 0x000f620008000a00 */
[----:B---3--:R-:W-:Y:S01]  /*6ce0*/  MOV R5, UR9 ;  /* 0x0000000900057c02 */ /* 0x008fe20008000f00 */
[----:B------:R-:W-:Y:S01]  /*6cf0*/  IMAD.U32 R4, RZ, RZ, UR8 ;  /* 0x00000008ff047e24 */ /* 0x000fe2000f8e00ff */
[----:B-1----:R-:W-:Y:S01]  /*6d00*/  MOV R7, UR7 ;  /* 0x0000000700077c02 */ /* 0x002fe20008000f00 */
[----:B------:R-:W-:Y:S01]  /*6d10*/  IMAD.U32 R6, RZ, RZ, UR6 ;  /* 0x00000006ff067e24 */ /* 0x000fe2000f8e00ff */
[----:B-----5:R-:W-:Y:S01]  /*6d20*/  MOV R11, UR5 ;  /* 0x00000005000b7c02 */ /* 0x020fe20008000f00 */
[----:B------:R-:W-:Y:S02]  /*6d30*/  IMAD.U32 R10, RZ, RZ, UR4 ;  /* 0x00000004ff0a7e24 */ /* 0x000fe4000f8e00ff */
[----:B------:R-:W-:Y:S07]  /*6d40*/  LEPC R20, `(.L_x_108) ;  /* 0x000000001014794e */ /* 0x000fee0000000000 */
[----:B--2-4-:R-:W-:Y:S05]  /*6d50*/  CALL.ABS.NOINC R2 ;  /* 0x0000000002007343 */ /* 0x014fea0003c00000 */
.L_x_108:
[----:B------:R-:W-:Y:S05]  /*6d60*/  WARPSYNC.ALL ;  /* 0x0000000000007948 */ /* 0x000fea0003800000 */
[----:B------:R-:W-:Y:S01]  /*6d70*/  R2UR UR4, R25 ;  /* 0x00000000190472ca */ /* 0x000fe200000e0000 */
[----:B------:R-:W-:Y:S01]  /*6d80*/  BSSY.RECONVERGENT B0, `(.L_x_109) ;  /* 0x000003c000007945 */ /* 0x000fe20003800200 */
[----:B------:R-:W-:Y:S02]  /*6d90*/  SHF.L.U32 R88, R78, 0x2, RZ ;  /* 0x000000024e587819 */ /* 0x000fe400000006ff */
[----:B------:R-:W-:Y:S02]  /*6da0*/  ISETP.NE.AND P0, PT, R79, RZ, PT ;  /* 0x000000ff4f00720c */ /* 0x000fe40003f05270 */
[----:B------:R-:W-:Y:S04]  /*6db0*/  IADD3 R84, PT, PT, R29, R88, RZ ;  /* 0x000000581d547210 */ /* 0x000fe80007ffe0ff */
[----:B------:R-:W-:Y:S03]  /*6dc0*/  IADD3 R85, PT, PT, R77, R84, RZ ;  /* 0x000000544d557210 */ /* 0x000fe60007ffe0ff */
[----:B--2---:R-:W1:Y:S02]  /*6dd0*/  LDTM.16dp128bit.x8 R4, tmem[UR4] ;  /* 0x00000004000479ee */ /* 0x004e640008180000 */
[C---:B-1--4-:R-:W-:Y:S01]  /*6de0*/  FMUL R3, R24.reuse, R4 ;  /* 0x0000000418037220 */ /* 0x052fe20000400000 */
[C---:B------:R-:W-:Y:S01]  /*6df0*/  FMUL R0, R24.reuse, R5 ;  /* 0x0000000518007220 */ /* 0x040fe20000400000 */
[C---:B------:R-:W-:Y:S01]  /*6e00*/  FMUL R5, R24.reuse, R6 ;  /* 0x0000000618057220 */ /* 0x040fe20000400000 */
[----:B------:R-:W-:Y:S01]  /*6e10*/  FMUL R2, R24, R7 ;  /* 0x0000000718027220 */ /* 0x000fe20000400000 */
[----:B------:R-:W-:Y:S01]  /*6e20*/  FFMA R28, R26, R44, R3 ;  /* 0x0000002c1a1c7223 */ /* 0x000fe20000000003 */
        /* <DEDUP_REMOVED lines=10> */
[----:B------:R1:W-:Y:S01]  /*6ed0*/  STSM.16.M88.4 [R83+0x400], R28 ;  /* 0x0004001c53007844 */ /* 0x0003e20000000200 */
        /* <DEDUP_REMOVED lines=14> */
[C---:B------:R-:W-:Y:S01]  /*6fc0*/  FFMA R40, R26.reuse, R56, R15 ;  /* 0x000000381a287223 */ /* 0x040fe2000000000f */
[C---:B------:R-:W-:Y:S01]  /*6fd0*/  FFMA R41, R26.reuse, R57, R12 ;  /* 0x000000391a297223 */ /* 0x040fe2000000000c */
[C---:B------:R-:W-:Y:S01]  /*6fe0*/  FFMA R42, R26.reuse, R58, R17 ;  /* 0x0000003a1a2a7223 */ /* 0x040fe20000000011 */
[----:B------:R1:W-:Y:S01]  /*6ff0*/  STSM.16.M88.4 [R84], R36 ;  /* 0x0000002454007844 */ /* 0x0003e20000000200 */
[----:B------:R-:W-:Y:S05]  /*7000*/  FFMA R43, R26, R59, R14 ;  /* 0x0000003b1a2b7223 */ /* 0x000fea000000000e */
[----:B------:R1:W-:Y:S01]  /*7010*/  STSM.16.M88.4 [R85], R40 ;  /* 0x0000002855007844 */ /* 0x0003e20000000200 */
[----:B------:R-:W-:Y:S01]  /*7020*/  @!PT LDS RZ, [RZ] ;  /* 0x00000000fffff984 */ /* 0x000fe20000000800 */
[----:B------:R-:W-:Y:S01]  /*7030*/  @!PT LDS RZ, [RZ] ;  /* 0x00000000fffff984 */ /* 0x000fe20000000800 */
[----:B------:R-:W-:Y:S01]  /*7040*/  @!PT LDS RZ, [RZ] ;  /* 0x00000000fffff984 */ /* 0x000fe20000000800 */
[----:B------:R-:W-:Y:S01]  /*7050*/  @!PT LDS RZ, [RZ] ;  /* 0x00000000fffff984 */ /* 0x000fe20000000800 */
[----:B------:R2:W-:Y:S06]  /*7060*/  MEMBAR.ALL.CTA ;  /* 0x0000000000007992 */ /* 0x0005ec0000008000 */
[----:B--2---:R-:W2:Y:S02]  /*7070*/  FENCE.VIEW.ASYNC.S ;  /* 0x00000000000073c6 */ /* 0x004ea40000000000 */
[----:B--2---:R-:W-:Y:S06]  /*7080*/  BAR.SYNC.DEFER_BLOCKING 0x1, 0x80 ;  /* 0x0042000000007b1d */ /* 0x004fec0000010000 */
[----:B------:R-:W-:Y:S05]  /*7090*/  @P0 BRA `(.L_x_110) ;  /* 0x0000000000280947 */ /* 0x000fea0003800000 */
[----:B------:R-:W-:Y:S01]  /*70a0*/  UIADD3 UR4, UPT, UPT, UR43, 0x400, URZ ;  /* 0x000004002b047890 */ /* 0x000fe2000fffe0ff */
[----:B------:R-:W-:Y:S05]  /*70b0*/  UMOV UR51, UR36 ;  /* 0x0000002400337c82 */ /* 0x000fea0008000000 */
[----:B------:R-:W-:Y:S01]  /*70c0*/  MOV R72, UR4 ;  /* 0x0000000400487c02 */ /* 0x000fe20008000f00 */
[----:B------:R-:W-:Y:S03]  /*70d0*/  UIADD3 UR4, UP0, UPT, UR54, 0x680, URZ ;  /* 0x0000068036047890 */ /* 0x000fe6000ff1e0ff */
[----:B------:R-:W-:Y:S01]  /*70e0*/  R2UR UR48, R72 ;  /* 0x00000000483072ca */ /* 0x000fe200000e0000 */
[----:B------:R-:W-:Y:S11]  /*70f0*/  UIADD3.X UR5, UPT, UPT, URZ, UR55, URZ, UP0, !UPT ;  /* 0x00000037ff057290 */ /* 0x000ff600087fe4ff */
[----:B------:R-:W-:Y:S01]  /*7100*/  @!UPT UIADD3 URZ, UPT, UPT, URZ, URZ, URZ ;  /* 0x000000fffffff290 */ /* 0x000fe2000fffe0ff */
[----:B------:R2:W-:Y:S01]  /*7110*/  UTMASTG.3D [UR48], [UR4] ;  /* 0x00000030040073b5 */ /* 0x0005e20008010000 */
[----:B------:R0:W-:Y:S01]  /*7120*/  UTMACMDFLUSH ;  /* 0x00000000000079b7 */ /* 0x0001e20000000000 */
[----:B--2---:R-:W-:Y:S04]  /*7130*/  DEPBAR.LE SB0, 0x1 ;  /* 0x000080400000791a */ /* 0x004fe80000000000 */
.L_x_110:
[----:B------:R-:W-:Y:S05]  /*7140*/  BSYNC.RECONVERGENT B0 ;  /* 0x0000000000007941 */ /* 0x000fea0003800200 */
.L_x_109:
[----:B------:R-:W-:Y:S01]  /*7150*/  BAR.SYNC.DEFER_BLOCKING 0x1, 0x80 ;  /* 0x0042000000007b1d */ /* 0x000fe20000010000 */
[----:B------:R-:W-:Y:S01]  /*7160*/  ISETP.NE.AND P1, PT, R81, RZ, PT ;  /* 0x000000ff5100720c */ /* 0x000fe20003f25270 */
[----:B------:R-:W-:Y:S01]  /*7170*/  UISETP.NE.AND UP0, UPT, UR52, URZ, UPT ;  /* 0x000000ff3400728c */ /* 0x000fe2000bf05270 */
[----:B------:R-:W-:Y:S11]  /*7180*/  LEA R3, R89, UR43, 0x3 ;  /* 0x0000002b59037c11 */ /* 0x000ff6000f8e18ff */
[----:B------:R-:W-:Y:S01]  /*7190*/  @P1 SHF.L.U32 R4, RZ, 0x1f, RZ ;  /* 0x0000001fff041819 */ /* 0x000fe200000006ff */
[----:B------:R-:W-:Y:S06]  /*71a0*/  BRA.U !UP0, `(.L_x_111) ;  /* 0x0000000108247547 */ /* 0x000fec000b800000 */
[----:B------:R-:W2:Y:S01]  /*71b0*/  S2R R0, SR_CgaCtaId ;  /* 0x0000000000007919 */ /* 0x000ea20000008800 */
[----:B------:R-:W-:Y:S01]  /*71c0*/  IMAD.U32 R2, RZ, RZ, UR47 ;  /* 0x0000002fff027e24 */ /* 0x000fe2000f8e00ff */
[----:B------:R-:W-:Y:S04]  /*71d0*/  UIADD3 UR4, UPT, UPT, UR47, 0x1, URZ ;  /* 0x000000012f047890 */ /* 0x000fe8000fffe0ff */
[----:B------:R-:W-:Y:S01]  /*71e0*/  @P1 LEA R2, R2, UR43, 0x3 ;  /* 0x0000002b02021c11 */ /* 0x000fe2000f8e18ff */
[----:B------:R-:W-:Y:S04]  /*71f0*/  UISETP.NE.AND UP0, UPT, UR4, 0x4, UPT ;  /* 0x000000040400788c */ /* 0x000fe8000bf05270 */
[----:B------:R-:W-:Y:S01]  /*7200*/  @P1 VIADD R5, R2, 0x60 ;  /* 0x0000006002051836 */ /* 0x000fe20000000000 */
[----:B------:R-:W-:Y:S04]  /*7210*/  USEL UR47, UR4, URZ, UP0 ;  /* 0x000000ff042f7287 */ /* 0x000fe80008000000 */
[----:B--2---:R-:W-:Y:S04]  /*7220*/  @P1 PRMT R0, R0, 0x654, R5 ;  /* 0x0000065400001816 */ /* 0x004fe80000000005 */
[----:B------:R2:W-:Y:S04]  /*7230*/  @P1 SYNCS.ARRIVE.TRANS64.RED.A1T0 RZ, [R0+URZ], RZ ;  /* 0x000000ff00ff19a7 */ /* 0x0005e800081004ff */
.L_x_111:
[----:B------:R-:W3:Y:S01]  /*7240*/  @P1 SYNCS.PHASECHK.TRANS64.TRYWAIT P0, [R3+URZ+0x40], R4 ;  /* 0x00004004030015a7 */ /* 0x000ee200080011ff */
[----:B------:R-:W-:Y:S01]  /*7250*/  BSSY B1, `(.L_x_112) ;  /* 0x0000017000017945 */ /* 0x000fe20003800000 */
[----:B---3--:R-:W-:Y:S03]  /*7260*/  @P1 SEL R91, RZ, 0x1, !P0 ;  /* 0x00000001ff5b1807 */ /* 0x008fe60004000000 */
[----:B------:R-:W-:Y:S05]  /*7270*/  @!P1 BRA `(.L_x_113) ;  /* 0x0000000000509947 */ /* 0x000fea0003800000 */
[----:B------:R-:W-:Y:S01]  /*7280*/  ISETP.NE.AND P1, PT, R92, RZ, PT ;  /* 0x000000ff5c00720c */ /* 0x000fe20003f25270 */
[----:B------:R-:W-:Y:S01]  /*7290*/  BSSY B0, `(.L_x_114) ;  /* 0x000000a000007945 */ /* 0x000fe20003800000 */
[----:B------:R-:W-:Y:S11]  /*72a0*/  ISETP.NE.AND P0, PT, R91, RZ, PT ;  /* 0x000000ff5b00720c */ /* 0x000ff60003f05270 */
[----:B------:R-:W-:Y:S04]  /*72b0*/  @P1 IMAD R5, R89, 0x2000, R90 ;  /* 0x0000200059051824 */ /* 0x000fe800078e025a */
[----:B------:R-:W-:Y:S05]  /*72c0*/  @P1 VIADD R4, R5, UR43 ;  /* 0x0000002b05041c36 */ /* 0x000fea0008000000 */
[----:B------:R-:W-:Y:S01]  /*72d0*/  @P1 IADD3 R2, PT, PT, R88, R4, RZ ;  /* 0x0000000458021210 */ /* 0x000fe20007ffe0ff */
[----:B------:R-:W-:Y:S01]  /*72e0*/  @P1 IMAD.IADD R4, R77, 0x1, R4 ;  /* 0x000000014d041824 */ /* 0x000fe200078e0204 */
[----:B------:R-:W-:Y:S06]  /*72f0*/  @P0 BRA `(.L_x_115) ;  /* 0x00000000000c0947 */ /* 0x000fec0003800000 */
[----:B--2---:R-:W-:Y:S04]  /*7300*/  SHF.L.U32 R0, RZ, 0x1f, RZ ;  /* 0x0000001fff007819 */ /* 0x004fe800000006ff */
[----:B------:R-:W2:Y:S02]  /*7310*/  SYNCS.PHASECHK.TRANS64.TRYWAIT P0, [R3+URZ+0x40], R0 ;  /* 0x00004000030075a7 */ /* 0x000ea400080011ff */
[----:B--2---:R-:W-:Y:S05]  /*7320*/  @!P0 BRA `(.L_x_116) ;  /* 0x0000004000d88947 */ /* 0x004fea0003800000 */
.L_x_115:
[----:B------:R-:W-:Y:S05]  /*7330*/  BSYNC B0 ;  /* 0x0000000000007941 */ /* 0x000fea0003800000 */
.L_x_114:
[----:B------:R-:W-:Y:S02]  /*7340*/  ISETP.NE.AND P0, PT, R92, RZ, PT ;  /* 0x000000ff5c00720c */ /* 0x000fe40003f05270 */
[----:B------:R-:W-:Y:S11]  /*7350*/  IADD3 R89, PT, PT, R89, 0x1, RZ ;  /* 0x0000000159597810 */ /* 0x000ff60007ffe0ff */
[----:B--2---:R-:W-:Y:S01]  /*7360*/  @P0 IMAD.IADD R0, R77, 0x1, R2 ;  /* 0x000000014d000824 */ /* 0x004fe200078e0202 */
[----:B------:R-:W-:Y:S05]  /*7370*/  @P0 WARPSYNC.ALL ;  /* 0x0000000000000948 */ /* 0x000fea0003800000 */
[----:B------:R3:W4:Y:S04]  /*7380*/  @P0 LDSM.16.M88.4 R44, [R5+UR43+0x400] ;  /* 0x0004002b052c083b */ /* 0x0007280008000200 */
[----:B------:R3:W2:Y:S04]  /*7390*/  @P0 LDSM.16.M88.4 R48, [R4+0x400] ;  /* 0x000400000430083b */ /* 0x0006a80000000200 */
[----:B------:R3:W1:Y:S04]  /*73a0*/  @P0 LDSM.16.M88.4 R52, [R2+0x400] ;  /* 0x000400000234083b */ /* 0x0006680000000200 */
[----:B------:R3:W1:Y:S02]  /*73b0*/  @P0 LDSM.16.M88.4 R56, [R0+0x400] ;  /* 0x000400000038083b */ /* 0x0006640000000200 */
.L_x_113:
[----:B------:R-:W-:Y:S05]  /*73c0*/  BSYNC B1 ;  /* 0x0000000000017941 */ /* 0x000fea0003800000 */
.L_x_112:
[----:B--23--:R-:W-:Y:S05]  /*73d0*/  VIADD R0, R25, 0x20 ;  /* 0x0000002019007836 */ /* 0x00cfea0000000000 */
[----:B------:R-:W-:Y:S04]  /*73e0*/  SHF.R.U32.HI R0, RZ, 0x15, R0 ;  /* 0x00000015ff007819 */ /* 0x000fe80000011600 */
[----:B------:R-:W-:Y:S11]  /*73f0*/  LOP3.LUT P0, RZ, R0, 0x3, R69, 0x48, !PT ;  /* 0x0000000300ff7812 */ /* 0x000ff60007804845 */
[----:B------:R-:W-:Y:S02]  /*7400*/  @!UPT UIADD3 URZ, UPT, UPT, URZ, URZ, URZ ;  /* 0x000000fffffff290 */ /* 0x000fe4000fffe0ff */
[----:B------:R-:W-:Y:S05]  /*7410*/  @!P0 BRA `(.L_x_117) ;  /* 0x0000000000408947 */ /* 0x000fea0003800000 */
[----:B------:R-:W2:Y:S01]  /*7420*/  LDCU.64 UR8, c[0x4][0x70] ;  /* 0x01000e00ff0877ac */ /* 0x000ea20008000a00 */
[----:B------:R-:W-:Y:S01]  /*7430*/  MOV R3, 0x0 ;  /* 0x0000000000037802 */ /* 0x000fe20000000f00 */
[----:B------:R-:W-:Y:S02]  /*7440*/  HFMA2 R12, -RZ, RZ, 0, 5.9604644775390625e-08 ;  /* 0x00000001ff0c7431 */ /* 0x000fe400000001ff */
[----:B------:R-:W-:Y:S02]  /*7450*/  IMAD.MOV.U32 R8, RZ, RZ, 0x192 ;  /* 0x00000192ff087424 */ /* 0x000fe400078e00ff */
[----:B------:R-:W-:Y:S01]  /*7460*/  IMAD.MOV.U32 R13, RZ, RZ, RZ ;  /* 0x000000ffff0d7224 */ /* 0x000fe200078e00ff */
[----:B------:R-:W3:Y:S01]  /*7470*/  LDCU.64 UR6, c[0x4][0x78] ;  /* 0x01000f00ff0677ac */ /* 0x000ee20008000a00 */
[----:B------:R-:W1:Y:S01]  /*7480*/  LDC.64 R2, c[0x4][R3] ;  /* 0x0100000003027b82 */ /* 0x000e620000000a00 */
[----:B------:R-:W5:Y:S01]  /*7490*/  LDCU.64 UR4, c[0x4][0x10] ;  /* 0x01000200ff0477ac */ /* 0x000f620008000a00 */
[----:B--2---:R-:W-:Y:S01]  /*74a0*/  MOV R5, UR9 ;  /* 0x0000000900057c02 */ /* 0x004fe20008000f00 */
[----:B------:R-:W-:Y:S01]  /*74b0*/  IMAD.U32 R4, RZ, RZ, UR8 ;  /* 0x00000008ff047e24 */ /* 0x000fe2000f8e00ff */
[----:B---3--:R-:W-:Y:S01]  /*74c0*/  MOV R7, UR7 ;  /* 0x0000000700077c02 */ /* 0x008fe20008000f00 */
[----:B------:R-:W-:Y:S01]  /*74d0*/  IMAD.U32 R6, RZ, RZ, UR6 ;  /* 0x00000006ff067e24 */ /* 0x000fe2000f8e00ff */
[----:B-----5:R-:W-:Y:S01]  /*74e0*/  MOV R11, UR5 ;  /* 0x00000005000b7c02 */ /* 0x020fe20008000f00 */
[----:B------:R-:W-:Y:S02]  /*74f0*/  IMAD.U32 R10, RZ, RZ, UR4 ;  /* 0x00000004ff0a7e24 */ /* 0x000fe4000f8e00ff */
[----:B------:R-:W-:Y:S07]  /*7500*/  LEPC R20, `(.L_x_117) ;  /* 0x000000001014794e */ /* 0x000fee0000000000 */
[----:B-1--4-:R-:W-:Y:S05]  /*7510*/  CALL.ABS.NOINC R2 ;  /* 0x0000000002007343 */ /* 0x012fea0003c00000 */
.L_x_117:
[----:B------:R-:W2:Y:S01]  /*7520*/  S2R R87, SR_CgaCtaId ;  /* 0x0000000000577919 */ /* 0x000ea20000008800 */
[----:B------:R-:W-:Y:S05]  /*7530*/  WARPSYNC.ALL ;  /* 0x0000000000007948 */ /* 0x000fea0003800000 */
[----:B------:R-:W-:Y:S01]  /*7540*/  R2UR UR4, R25 ;  /* 0x00000000190472ca */ /* 0x000fe200000e0000 */
[----:B------:R-:W-:Y:S01]  /*7550*/  BSSY.RECONVERGENT B0, `(.L_x_118) ;  /* 0x000003f000007945 */ /* 0x000fe20003800200 */
[----:B------:R-:W-:Y:S02]  /*7560*/  ISETP.NE.AND P6, PT, R81, RZ, PT ;  /* 0x000000ff5100720c */ /* 0x000fe40003fc5270 */
[----:B------:R-:W-:Y:S02]  /*7570*/  ISETP.NE.AND P0, PT, R79, RZ, PT ;  /* 0x000000ff4f00720c */ /* 0x000fe40003f05270 */
[----:B------:R-:W-:Y:S02]  /*7580*/  MOV R20, UR47 ;  /* 0x0000002f00147c02 */ /* 0x000fe40008000f00 */
[----:B------:R-:W-:Y:S05]  /*7590*/  LEA R21, R89, UR43, 0x3 ;  /* 0x0000002b59157c11 */ /* 0x000fea000f8e18ff */
[----:B------:R-:W3:Y:S02]  /*75a0*/  LDTM.16dp128bit.x8 R4, tmem[UR4+0x20] ;  /* 0x00002004000479ee */ /* 0x000ee40008180000 */
[----:B------:R-:W-:Y:S02]  /*75b0*/  @P6 LEA R20, R20, UR43, 0x3 ;  /* 0x0000002b14146c11 */ /* 0x000fe4000f8e18ff */
[----:B------:R-:W-:Y:S02]  /*75c0*/  @P6 SHF.L.U32 R93, RZ, 0x1f, RZ ;  /* 0x0000001fff5d6819 */ /* 0x000fe400000006ff */
[----:B------:R-:W-:Y:S01]  /*75d0*/  @P6 IADD3 R20, PT, PT, R20, 0x60, RZ ;  /* 0x0000006014146810 */ /* 0x000fe20007ffe0ff */
[C---:B---3--:R-:W-:Y:S01]  /*75e0*/  FMUL R3, R24.reuse, R4 ;  /* 0x0000000418037220 */ /* 0x048fe20000400000 */
[C---:B------:R-:W-:Y:S01]  /*75f0*/  FMUL R0, R24.reuse, R5 ;  /* 0x0000000518007220 */ /* 0x040fe20000400000 */
[C---:B------:R-:W-:Y:S01]  /*7600*/  FMUL R5, R24.reuse, R6 ;  /* 0x0000000618057220 */ /* 0x040fe20000400000 */
[----:B------:R-:W-:Y:S01]  /*7610*/  FMUL R2, R24, R7 ;  /* 0x0000000718027220 */ /* 0x000fe20000400000 */
[----:B-1--4-:R-:W-:Y:S01]  /*7620*/  FFMA R28, R26, R44, R3 ;  /* 0x0000002c1a1c7223 */ /* 0x012fe20000000003 */
        /* <DEDUP_REMOVED lines=28> */
[----:B------:R1:W-:Y:S01]  /*77f0*/  STSM.16.M88.4 [R84+0x2000], R36 ;  /* 0x0020002454007844 */ /* 0x0003e20000000200 */
[----:B------:R-:W-:Y:S01]  /*7800*/  FFMA R43, R26, R59, R2 ;  /* 0x0000003b1a2b7223 */ /* 0x000fe20000000002 */
[----:B--2---:R-:W-:Y:S04]  /*7810*/  @P6 PRMT R20, R87, 0x654, R20 ;  /* 0x0000065457146816 */ /* 0x004fe80000000014 */
[----:B------:R1:W-:Y:S01]  /*7820*/  STSM.16.M88.4 [R85+0x2000], R40 ;  /* 0x0020002855007844 */ /* 0x0003e20000000200 */
        /* <DEDUP_REMOVED lines=8> */
[----:B------:R-:W-:Y:S02]  /*78b0*/  UIADD3 UR4, UP0, UPT, UR54, 0x680, URZ ;  /* 0x0000068036047890 */ /* 0x000fe4000ff1e0ff */
[----:B------:R-:W-:Y:S02]  /*78c0*/  UIADD3 UR9, UPT, UPT, UR49, 0x20, URZ ;  /* 0x0000002031097890 */ /* 0x000fe4000fffe0ff */
[----:B------:R-:W-:Y:S02]  /*78d0*/  UIADD3 UR8, UPT, UPT, UR43, 0x2400, URZ ;  /* 0x000024002b087890 */ /* 0x000fe4000fffe0ff */
[----:B------:R-:W-:Y:S01]  /*78e0*/  UIADD3.X UR5, UPT, UPT, URZ, UR55, URZ, UP0, !UPT ;  /* 0x00000037ff057290 */ /* 0x000fe200087fe4ff */
[----:B------:R-:W-:Y:S01]  /*78f0*/  UMOV UR10, UR50 ;  /* 0x00000032000a7c82 */ /* 0x000fe20008000000 */
[----:B------:R-:W-:Y:S07]  /*7900*/  UMOV UR11, UR36 ;  /* 0x00000024000b7c82 */ /* 0x000fee0008000000 */
[----:B------:R2:W-:Y:S01]  /*7910*/  UTMASTG.3D [UR8], [UR4] ;  /* 0x00000008040073b5 */ /* 0x0005e20008010000 */
[----:B------:R0:W-:Y:S01]  /*7920*/  UTMACMDFLUSH ;  /* 0x00000000000079b7 */ /* 0x0001e20000000000 */
[----:B--2---:R-:W-:Y:S04]  /*7930*/  DEPBAR.LE SB0, 0x1 ;  /* 0x000080400000791a */ /* 0x004fe80000000000 */
.L_x_119:
[----:B------:R-:W-:Y:S05]  /*7940*/  BSYNC.RECONVERGENT B0 ;  /* 0x0000000000007941 */ /* 0x000fea0003800200 */
.L_x_118:
[----:B------:R-:W-:Y:S01]  /*7950*/  BAR.SYNC.DEFER_BLOCKING 0x1, 0x80 ;  /* 0x0042000000007b1d */ /* 0x000fe20000010000 */
[----:B------:R-:W-:Y:S04]  /*7960*/  UIADD3 UR4, UPT, UPT, UR47, 0x1, URZ ;  /* 0x000000012f047890 */ /* 0x000fe8000fffe0ff */
[----:B------:R-:W-:Y:S04]  /*7970*/  UISETP.NE.AND UP0, UPT, UR4, 0x4, UPT ;  /* 0x000000040400788c */ /* 0x000fe8000bf05270 */
[----:B------:R-:W-:Y:S01]  /*7980*/  USEL UR46, UR4, URZ, UP0 ;  /* 0x000000ff042e7287 */ /* 0x000fe20008000000 */
[----:B------:R2:W-:Y:S01]  /*7990*/  @P6 SYNCS.ARRIVE.TRANS64.RED.A1T0 RZ, [R20+URZ], RZ ;  /* 0x000000ff14ff69a7 */ /* 0x0005e200081004ff */
[----:B------:R-:W-:Y:S01]  /*79a0*/  BSSY B1, `(.L_x_120) ;  /* 0x0000018000017945 */ /* 0x000fe20003800000 */
[----:B------:R-:W3:Y:S02]  /*79b0*/  @P6 SYNCS.PHASECHK.TRANS64.TRYWAIT P0, [R21+URZ+0x40], R93 ;  /* 0x0000405d150065a7 */ /* 0x000ee400080011ff */
[----:B---3--:R-:W-:Y:S01]  /*79c0*/  @P6 SEL R91, RZ, 0x1, !P0 ;  /* 0x00000001ff5b6807 */ /* 0x008fe20004000000 */
[----:B--2---:R-:W-:Y:S06]  /*79d0*/  @!P6 BRA `(.L_x_121) ;  /* 0x000000000050e947 */ /* 0x004fec0003800000 */
        /* <DEDUP_REMOVED lines=8> */
[----:B------:R-:W-:Y:S04]  /*7a60*/  SHF.L.U32 R4, RZ, 0x1f, RZ ;  /* 0x0000001fff047819 */ /* 0x000fe800000006ff */
[----:B------:R-:W2:Y:S02]  /*7a70*/  SYNCS.PHASECHK.TRANS64.TRYWAIT P0, [R21+URZ+0x40], R4 ;  /* 0x00004004150075a7 */ /* 0x000ea400080011ff */
[----:B--2---:R-:W-:Y:S05]  /*7a80*/  @!P0 BRA `(.L_x_124) ;  /* 0x0000003c00148947 */ /* 0x004fea0003800000 */
.L_x_123:
[----:B------:R-:W-:Y:S05]  /*7a90*/  BSYNC B0 ;  /* 0x0000000000007941 */ /* 0x000fea0003800000 */
.L_x_122:
[----:B------:R-:W-:Y:S02]  /*7aa0*/  ISETP.NE.AND P0, PT, R92, RZ, PT ;  /* 0x000000ff5c00720c */ /* 0x000fe40003f05270 */
[----:B------:R-:W-:Y:S11]  /*7ab0*/  IADD3 R89, PT, PT, R89, 0x1, RZ ;  /* 0x0000000159597810 */ /* 0x000ff60007ffe0ff */
[----:B--2---:R-:W-:Y:S01]  /*7ac0*/  @P0 IMAD.IADD R4, R77, 0x1, R0 ;  /* 0x000000014d040824 */ /* 0x004fe200078e0200 */
[----:B------:R-:W-:Y:S05]  /*7ad0*/  @P0 WARPSYNC.ALL ;  /* 0x0000000000000948 */ /* 0x000fea0003800000 */
[----:B------:R2:W3:Y:S04]  /*7ae0*/  @P0 LDSM.16.M88.4 R44, [R3+UR43+0x400] ;  /* 0x0004002b032c083b */ /* 0x0004e80008000200 */
[----:B------:R2:W4:Y:S04]  /*7af0*/  @P0 LDSM.16.M88.4 R48, [R2+0x400] ;  /* 0x000400000230083b */ /* 0x0005280000000200 */
[----:B------:R2:W1:Y:S04]  /*7b00*/  @P0 LDSM.16.M88.4 R52, [R0+0x400] ;  /* 0x000400000034083b */ /* 0x0004680000000200 */
[----:B------:R2:W1:Y:S02]  /*7b10*/  @P0 LDSM.16.M88.4 R56, [R4+0x400] ;  /* 0x000400000438083b */ /* 0x0004640000000200 */
.L_x_121:
[----:B------:R-:W-:Y:S05]  /*7b20*/  BSYNC B1 ;  /* 0x0000000000017941 */ /* 0x000fea0003800000 */
.L_x_120:
[----:B--2---:R-:W-:Y:S05]  /*7b30*/  VIADD R0, R25, 0x40 ;  /* 0x0000004019007836 */ /* 0x004fea0000000000 */
        /* <DEDUP_REMOVED lines=9> */
[----:B------:R-:W5:Y:S01]  /*7bd0*/  LDCU.64 UR6, c[0x4][0x78] ;  /* 0x01000f00ff0677ac */ /* 0x000f620008000a00 */
[----:B------:R-:W1:Y:S01]  /*7be0*/  LDC.64 R2, c[0x4][R3] ;  /* 0x0100000003027b82 */ /* 0x000e620000000a00 */
[----:B------:R-:W3:Y:S01]  /*7bf0*/  LDCU.64 UR4, c[0x4][0x10] ;  /* 0x01000200ff0477ac */ /* 0x000ee20008000a00 */
[----:B--2---:R-:W-:Y:S01]  /*7c00*/  MOV R5, UR9 ;  /* 0x0000000900057c02 */ /* 0x004fe20008000f00 */
[----:B------:R-:W-:Y:S01]  /*7c10*/  IMAD.U32 R4, RZ, RZ, UR8 ;  /* 0x00000008ff047e24 */ /* 0x000fe2000f8e00ff */
[----:B-----5:R-:W-:Y:S01]  /*7c20*/  MOV R7, UR7 ;  /* 0x0000000700077c02 */ /* 0x020fe20008000f00 */
[----:B------:R-:W-:Y:S01]  /*7c30*/  IMAD.U32 R6, RZ, RZ, UR6 ;  /* 0x00000006ff067e24 */ /* 0x000fe2000f8e00ff */
[----:B---3--:R-:W-:Y:S01]  /*7c40*/  MOV R11, UR5 ;  /* 0x00000005000b7c02 */ /* 0x008fe20008000f00 */
[----:B------:R-:W-:Y:S02]  /*7c50*/  IMAD.U32 R10, RZ, RZ, UR4 ;  /* 0x00000004ff0a7e24 */ /* 0x000fe4000f8e00ff */
[----:B------:R-:W-:Y:S07]  /*7c60*/  LEPC R20, `(.L_x_125) ;  /* 0x000000001014794e */ /* 0x000fee0000000000 */
[----:B-1--4-:R-:W-:Y:S05]  /*7c70*/  CALL.ABS.NOINC R2 ;  /* 0x0000000002007343 */ /* 0x012fea0003c00000 */
.L_x_125:
[----:B------:R-:W-:Y:S05]  /*7c80*/  WARPSYNC.ALL ;  /* 0x0000000000007948 */ /* 0x000fea0003800000 */
[----:B------:R-:W-:Y:S01]  /*7c90*/  R2UR UR4, R25 ;  /* 0x00000000190472ca */ /* 0x000fe200000e0000 */
[----:B------:R-:W-:Y:S01]  /*7ca0*/  BSSY.RECONVERGENT B0, `(.L_x_126) ;  /* 0x000003f000007945 */ /* 0x000fe20003800200 */
[----:B------:R-:W-:Y:S02]  /*7cb0*/  ISETP.NE.AND P6, PT, R81, RZ, PT ;  /* 0x000000ff5100720c */ /* 0x000fe40003fc5270 */
[----:B------:R-:W-:Y:S02]  /*7cc0*/  ISETP.NE.AND P0, PT, R79, RZ, PT ;  /* 0x000000ff4f00720c */ /* 0x000fe40003f05270 */
[----:B------:R-:W-:Y:S02]  /*7cd0*/  MOV R20, UR46 ;  /* 0x0000002e00147c02 */ /* 0x000fe40008000f00 */
[----:B------:R-:W-:Y:S05]  /*7ce0*/  LEA R21, R89, UR43, 0x3 ;  /* 0x0000002b59157c11 */ /* 0x000fea000f8e18ff */
[----:B------:R-:W2:Y:S02]  /*7cf0*/  LDTM.16dp128bit.x8 R4, tmem[UR4+0x40] ;  /* 0x00004004000479ee */ /* 0x000ea40008180000 */
[----:B------:R-:W-:Y:S04]  /*7d00*/  @P6 LEA R20, R20, UR43, 0x3 ;  /* 0x0000002b14146c11 */ /* 0x000fe8000f8e18ff */
[----:B------:R-:W-:Y:S04]  /*7d10*/  @P6 IADD3 R20, PT, PT, R20, 0x60, RZ ;  /* 0x0000006014146810 */ /* 0x000fe80007ffe0ff */
[----:B------:R-:W-:Y:S01]  /*7d20*/  @P6 PRMT R20, R87, 0x654, R20 ;  /* 0x0000065457146816 */ /* 0x000fe20000000014 */
[C---:B--2---:R-:W-:Y:S01]  /*7d30*/  FMUL R3, R24.reuse, R4 ;  /* 0x0000000418037220 */ /* 0x044fe20000400000 */
[C---:B------:R-:W-:Y:S01]  /*7d40*/  FMUL R0, R24.reuse, R5 ;  /* 0x0000000518007220 */ /* 0x040fe20000400000 */
[C---:B------:R-:W-:Y:S01]  /*7d50*/  FMUL R5, R24.reuse, R6 ;  /* 0x0000000618057220 */ /* 0x040fe20000400000 */
[----:B------:R-:W-:Y:S01]  /*7d60*/  FMUL R2, R24, R7 ;  /* 0x0000000718027220 */ /* 0x000fe20000400000 */
[----:B-1-3--:R-:W-:Y:S01]  /*7d70*/  FFMA R28, R26, R44, R3 ;  /* 0x0000002c1a1c7223 */ /* 0x00afe20000000003 */
[----:B------:R-:W-:Y:S01]  /*7d80*/  FMUL R7, R24, R8 ;  /* 0x0000000818077220 */ /* 0x000fe20000400000 */
[----:B------:R-:W-:Y:S01]  /*7d90*/  FFMA R29, R26, R45, R0 ;  /* 0x0000002d1a1d7223 */ /* 0x000fe20000000000 */
[----:B------:R-:W-:Y:S01]  /*7da0*/  FMUL R4, R24, R9 ;  /* 0x0000000918047220 */ /* 0x000fe20000400000 */
[----:B------:R-:W-:Y:S01]  /*7db0*/  FFMA R30, R26, R46, R5 ;  /* 0x0000002e1a1e7223 */ /* 0x000fe20000000005 */
[----:B------:R-:W-:Y:S01]  /*7dc0*/  FMUL R9, R24, R10 ;  /* 0x0000000a18097220 */ /* 0x000fe20000400000 */
[----:B------:R-:W-:Y:S01]  /*7dd0*/  FFMA R31, R26, R47, R2 ;  /* 0x0000002f1a1f7223 */ /* 0x000fe20000000002 */
[----:B------:R-:W-:Y:S01]  /*7de0*/  FMUL R6, R24, R11 ;  /* 0x0000000b18067220 */ /* 0x000fe20000400000 */
[----:B----4-:R-:W-:Y:S01]  /*7df0*/  FFMA R32, R26, R48, R7 ;  /* 0x000000301a207223 */ /* 0x010fe20000000007 */
        /* <DEDUP_REMOVED lines=22> */
[----:B------:R-:W-:Y:S04]  /*7f60*/  @P6 SHF.L.U32 R12, RZ, 0x1f, RZ ;  /* 0x0000001fff0c6819 */ /* 0x000fe800000006ff */
        /* <DEDUP_REMOVED lines=18> */
.L_x_127:
[----:B------:R-:W-:Y:S05]  /*8090*/  BSYNC.RECONVERGENT B0 ;  /* 0x0000000000007941 */ /* 0x000fea0003800200 */
.L_x_126:
[----:B------:R-:W-:Y:S01]  /*80a0*/  BAR.SYNC.DEFER_BLOCKING 0x1, 0x80 ;  /* 0x0042000000007b1d */ /* 0x000fe20000010000 */
[----:B------:R-:W-:Y:S01]  /*80b0*/  UIADD3 UR4, UPT, UPT, UR46, 0x1, URZ ;  /* 0x000000012e047890 */ /* 0x000fe2000fffe0ff */
[----:B------:R-:W-:Y:S03]  /*80c0*/  HFMA2 R93, -RZ, RZ, 0, 0 ;  /* 0x00000000ff5d7431 */ /* 0x000fe600000001ff */
        /* <DEDUP_REMOVED lines=18> */
.L_x_131:
[----:B------:R-:W-:Y:S05]  /*81f0*/  BSYNC B0 ;  /* 0x0000000000007941 */ /* 0x000fea0003800000 */
.L_x_130:
[----:B------:R-:W-:Y:S01]  /*8200*/  ISETP.NE.AND P0, PT, R92, RZ, PT ;  /* 0x000000ff5c00720c */ /* 0x000fe20003f05270 */
[----:B------:R-:W-:Y:S11]  /*8210*/  VIADD R89, R89, 0x1 ;  /* 0x0000000159597836 */ /* 0x000ff60000000000 */
[----:B------:R-:W-:Y:S01]  /*8220*/  @!UPT UIADD3 URZ, UPT, UPT, URZ, URZ, URZ ;  /* 0x000000fffffff290 */ /* 0x000fe2000fffe0ff */
[----:B--2---:R-:W-:Y:S01]  /*8230*/  @P0 IMAD.IADD R4, R77, 0x1, R0 ;  /* 0x000000014d040824 */ /* 0x004fe200078e0200 */
[----:B------:R-:W-:Y:S05]  /*8240*/  @P0 WARPSYNC.ALL ;  /* 0x0000000000000948 */ /* 0x000fea0003800000 */
[----:B------:R2:W3:Y:S04]  /*8250*/  @P0 LDSM.16.M88.4 R44, [R3+UR43+0x400] ;  /* 0x0004002b032c083b */ /* 0x0004e80008000200 */
[----:B------:R2:W4:Y:S04]  /*8260*/  @P0 LDSM.16.M88.4 R48, [R2+0x400] ;  /* 0x000400000230083b */ /* 0x0005280000000200 */
[----:B------:R2:W1:Y:S04]  /*8270*/  @P0 LDSM.16.M88.4 R52, [R0+0x400] ;  /* 0x000400000034083b */ /* 0x0004680000000200 */
[----:B------:R2:W1:Y:S01]  /*8280*/  @P0 LDSM.16.M88.4 R56, [R4+0x400] ;  /* 0x000400000438083b */ /* 0x0004620000000200 */
[C---:B------:R-:W-:Y:S04]  /*8290*/  ISETP.NE.AND P0, PT, R89.reuse, 0x4, PT ;  /* 0x000000045900780c */ /* 0x040fe80003f05270 */
[----:B------:R-:W-:Y:S02]  /*82a0*/  SEL R89, R89, RZ, P0 ;  /* 0x000000ff59597207 */ /* 0x000fe40000000000 */
[----:B------:R-:W-:Y:S02]  /*82b0*/  SEL R93, RZ, 0x1, P0 ;  /* 0x00000001ff5d7807 */ /* 0x000fe40000000000 */
.L_x_129:
[----:B------:R-:W-:Y:S05]  /*82c0*/  BSYNC B1 ;  /* 0x0000000000017941 */ /* 0x000fea0003800000 */
.L_x_128:
        /* <DEDUP_REMOVED lines=21> */
.L_x_133:
        /* <DEDUP_REMOVED lines=46> */
[----:B------:R-:W-:Y:S04]  /*8700*/  @P6 SHF.L.U32 R12, R93, 0x1f, RZ ;  /* 0x0000001f5d0c6819 */ /* 0x000fe800000006ff */
        /* <DEDUP_REMOVED lines=18> */
.L_x_135:
[----:B------:R-:W-:Y:S05]  /*8830*/  BSYNC.RECONVERGENT B0 ;  /* 0x0000000000007941 */ /* 0x000fea0003800200 */
.L_x_134:
        /* <DEDUP_REMOVED lines=17> */
[----:B------:R-:W-:Y:S04]  /*8950*/  SHF.L.U32 R4, R93, 0x1f, RZ ;  /* 0x0000001f5d047819 */ /* 0x000fe800000006ff */
[----:B------:R-:W2:Y:S02]  /*8960*/  SYNCS.PHASECHK.TRANS64.TRYWAIT P0, [R21+URZ+0x40], R4 ;  /* 0x00004004150075a7 */ /* 0x000ea400080011ff */
[----:B--2---:R-:W-:Y:S05]  /*8970*/  @!P0 BRA `(.L_x_140) ;  /* 0x0000002c00808947 */ /* 0x004fea0003800000 */
.L_x_139:
[----:B------:R-:W-:Y:S05]  /*8980*/  BSYNC B0 ;  /* 0x0000000000007941 */ /* 0x000fea0003800000 */
.L_x_138:
        /* <DEDUP_REMOVED lines=10> */
[----:B------:R-:W-:Y:S02]  /*8a30*/  SEL R6, RZ, 0x1, P0 ;  /* 0x00000001ff067807 */ /* 0x000fe40000000000 */
[----:B------:R-:W-:Y:S02]  /*8a40*/  SEL R89, R89, RZ, P0 ;  /* 0x000000ff59597207 */ /* 0x000fe40000000000 */
[----:B------:R-:W-:Y:S02]  /*8a50*/  LOP3.LUT R93, R93, R6, RZ, 0x3c, !PT ;  /* 0x000000065d5d7212 */ /* 0x000fe400078e3cff */
.L_x_137:
[----:B------:R-:W-:Y:S05]  /*8a60*/  BSYNC B1 ;  /* 0x0000000000017941 */ /* 0x000fea0003800000 */
.L_x_136:
        /* <DEDUP_REMOVED lines=21> */
.L_x_141:
        /* <DEDUP_REMOVED lines=45> */
[----:B------:R-:W-:Y:S01]  /*8e90*/  FFMA R43, R26, R59, R2 ;  /* 0x0000003b1a2b7223 */ /* 0x000fe20000000002 */
[----:B------:R-:W-:Y:S04]  /*8ea0*/  @P6 SHF.L.U32 R12, R93, 0x1f, RZ ;  /* 0x0000001f5d0c6819 */ /* 0x000fe800000006ff */
        /* <DEDUP_REMOVED lines=9> */
[----:B------:R-:W-:Y:S02]  /*8f40*/  UIADD3 UR4, UPT, UPT, UR43, 0x400, URZ ;  /* 0x000004002b047890 */ /* 0x000fe4000fffe0ff */
[----:B------:R-:W-:Y:S01]  /*8f50*/  UIADD3 UR9, UPT, UPT, UR49, 0x80, URZ ;  /* 0x0000008031097890 */ /* 0x000fe2000fffe0ff */
[----:B------:R-:W-:Y:S01]  /*8f60*/  UMOV UR10, UR50 ;  /* 0x00000032000a7c82 */ /* 0x000fe20008000000 */
[----:B------:R-:W-:Y:S02]  /*8f70*/  UMOV UR11, UR36 ;  /* 0x00000024000b7c82 */ /* 0x000fe40008000000 */
        /* <DEDUP_REMOVED lines=8> */
.L_x_143:
[----:B------:R-:W-:Y:S05]  /*9000*/  BSYNC.RECONVERGENT B0 ;  /* 0x0000000000007941 */ /* 0x000fea0003800200 */
.L_x_142:
        /* <DEDUP_REMOVED lines=20> */
.L_x_147:
[----:B------:R-:W-:Y:S05]  /*9150*/  BSYNC B0 ;  /* 0x0000000000007941 */ /* 0x000fea0003800000 */
.L_x_146:
        /* <DEDUP_REMOVED lines=13> */
.L_x_145:
[----:B------:R-:W-:Y:S05]  /*9230*/  BSYNC B1 ;  /* 0x0000000000017941 */ /* 0x000fea0003800000 */
.L_x_144:
        /* <DEDUP_REMOVED lines=21> */
.L_x_149:
        /* <DEDUP_REMOVED lines=65> */
.L_x_151:
[----:B------:R-:W-:Y:S05]  /*97a0*/  BSYNC.RECONVERGENT B0 ;  /* 0x0000000000007941 */ /* 0x000fea0003800200 */
.L_x_150:
        /* <DEDUP_REMOVED lines=20> */
.L_x_155:
[----:B------:R-:W-:Y:S05]  /*98f0*/  BSYNC B0 ;  /* 0x0000000000007941 */ /* 0x000fea0003800000 */
.L_x_154:
        /* <DEDUP_REMOVED lines=13> */
.L_x_153:
[----:B------:R-:W-:Y:S05]  /*99d0*/  BSYNC B1 ;  /* 0x0000000000017941 */ /* 0x000fea0003800000 */
.L_x_152:
        /* <DEDUP_REMOVED lines=21> */
.L_x_157:
        /* <DEDUP_REMOVED lines=65> */
.L_x_159:
[----:B------:R-:W-:Y:S05]  /*9f40*/  BSYNC.RECONVERGENT B0 ;  /* 0x0000000000007941 */ /* 0x000fea0003800200 */
.L_x_158:
        /* <DEDUP_REMOVED lines=20> */
.L_x_163:
[----:B------:R-:W-:Y:S05]  /*a090*/  BSYNC B0 ;  /* 0x0000000000007941 */ /* 0x000fea0003800000 */
.L_x_162:
[----:B------:R-:W-:Y:S11]  /*a0a0*/  ISETP.NE.AND P0, PT, R92, RZ, PT ;  /* 0x000000ff5c00720c */ /* 0x000ff60003f05270 */
[----:B------:R-:W-:Y:S02]  /*a0b0*/  @!UPT UIADD3 URZ, UPT, UPT, URZ, URZ, URZ ;  /* 0x000000fffffff290 */ /* 0x000fe4000fffe0ff */
[----:B--2---:R-:W-:Y:S01]  /*a0c0*/  @P0 IADD3 R2, PT, PT, R77, R88, RZ ;  /* 0x000000584d020210 */ /* 0x004fe20007ffe0ff */
[----:B------:R-:W-:Y:S05]  /*a0d0*/  @P0 WARPSYNC.ALL ;  /* 0x0000000000000948 */ /* 0x000fea0003800000 */
[----:B------:R2:W3:Y:S04]  /*a0e0*/  @P0 LDSM.16.M88.4 R44, [R89+UR43+0x400] ;  /* 0x0004002b592c083b */ /* 0x0004e80008000200 */
[----:B------:R2:W4:Y:S04]  /*a0f0*/  @P0 LDSM.16.M88.4 R48, [R0+0x400] ;  /* 0x000400000030083b */ /* 0x0005280000000200 */
[----:B------:R2:W1:Y:S04]  /*a100*/  @P0 LDSM.16.M88.4 R52, [R88+0x400] ;  /* 0x000400005834083b */ /* 0x0004680000000200 */
[----:B------:R2:W1:Y:S02]  /*a110*/  @P0 LDSM.16.M88.4 R56, [R2+0x400] ;  /* 0x000400000238083b */ /* 0x0004640000000200 */
.L_x_161:
[----:B------:R-:W-:Y:S05]  /*a120*/  BSYNC B1 ;  /* 0x0000000000017941 */ /* 0x000fea0003800000 */
.L_x_160:
        /* <DEDUP_REMOVED lines=21> */
.L_x_165:
[----:B------:R-:W-:Y:S01]  /*a280*/  ISETP.NE.AND P0, PT, R79, RZ, PT ;  /* 0x000000ff4f00720c */ /* 0x000fe20003f05270 */
[----:B------:R-:W-:Y:S05]  /*a290*/  WARPSYNC.ALL ;  /* 0x0000000000007948 */ /* 0x000fea0003800000 */
[----:B------:R-:W-:Y:S01]  /*a2a0*/  R2UR UR4, R25 ;  /* 0x00000000190472ca */ /* 0x000fe200000e0000 */
[----:B------:R-:W2:Y:S01]  /*a2b0*/  S2UR UR5, SR_CgaCtaId ;  /* 0x00000000000579c3 */ /* 0x000ea20000008800 */
[----:B------:R-:W-:Y:S11]  /*a2c0*/  BSSY.RECONVERGENT B0, `(.L_x_166) ;  /* 0x000003d000007945 */ /* 0x000ff60003800200 */
[----:B------:R-:W5:Y:S01]  /*a2d0*/  LDTM.16dp128bit.x8 R4, tmem[UR4+0xe0] ;  /* 0x0000e004000479ee */ /* 0x000f620008180000 */
[----:B------:R-:W-:Y:S01]  /*a2e0*/  R2UR UR4, R86 ;  /* 0x00000000560472ca */ /* 0x000fe200000e0000 */
[----:B------:R-:W-:Y:S11]  /*a2f0*/  NOP ;  /* 0x0000000000007918 */ /* 0x000ff60000000000 */
[----:B------:R-:W-:Y:S01]  /*a300*/  @!UPT UIADD3 URZ, UPT, UPT, URZ, URZ, URZ ;  /* 0x000000fffffff290 */ /* 0x000fe2000fffe0ff */
[----:B------:R-:W-:Y:S01]  /*a310*/  UIADD3 UR4, UPT, UPT, UR4, 0xd0, URZ ;  /* 0x000000d004047890 */ /* 0x000fe2000fffe0ff */
[C---:B-----5:R-:W-:Y:S03]  /*a320*/  FMUL R3, R24.reuse, R4 ;  /* 0x0000000418037220 */ /* 0x060fe60000400000 */
[----:B--2---:R-:W-:Y:S01]  /*a330*/  UPRMT UR4, UR5, 0x654, UR4 ;  /* 0x0000065405047896 */ /* 0x004fe20008000004 */
[C---:B------:R-:W-:Y:S01]  /*a340*/  FMUL R0, R24.reuse, R5 ;  /* 0x0000000518007220 */ /* 0x040fe20000400000 */
[----:B------:R-:W-:Y:S01]  /*a350*/  FMUL R5, R24, R6 ;  /* 0x0000000618057220 */ /* 0x000fe20000400000 */
[----:B-1-3--:R-:W-:Y:S01]  /*a360*/  FFMA R28, R26, R44, R3 ;  /* 0x0000002c1a1c7223 */ /* 0x00afe20000000003 */
        /* <DEDUP_REMOVED lines=11> */
[----:B------:R-:W-:Y:S01]  /*a420*/  FMUL R8, R24, R13 ;  /* 0x0000000d18087220 */ /* 0x000fe20000400000 */
[----:B------:R-:W-:Y:S01]  /*a430*/  FFMA R34, R26, R50, R9 ;  /* 0x000000321a227223 */ /* 0x000fe20000000009 */
[----:B------:R-:W-:Y:S01]  /*a440*/  FMUL R13, R24, R14 ;  /* 0x0000000e180d7220 */ /* 0x000fe20000400000 */
[----:B------:R-:W-:Y:S01]  /*a450*/  FFMA R35, R26, R51, R6 ;  /* 0x000000331a237223 */ /* 0x000fe20000000006 */
[----:B------:R-:W-:Y:S01]  /*a460*/  FMUL R10, R24, R15 ;  /* 0x0000000f180a7220 */ /* 0x000fe20000400000 */
[----:B------:R-:W-:Y:S01]  /*a470*/  SYNCS.ARRIVE.TRANS64.RED.A1T0 RZ, [UR4], RZ ;  /* 0x000000ffffff79a7 */ /* 0x000fe20008100404 */
[----:B------:R1:W-:Y:S01]  /*a480*/  STSM.16.M88.4 [R83+0x6400], R28 ;  /* 0x0064001c53007844 */ /* 0x0003e20000000200 */
        /* <DEDUP_REMOVED lines=13> */
[----:B------:R-:W-:Y:S05]  /*a560*/  FFMA R43, R26, R59, R14 ;  /* 0x0000003b1a2b7223 */ /* 0x000fea000000000e */
        /* <DEDUP_REMOVED lines=18> */
.L_x_167:
[----:B------:R-:W-:Y:S05]  /*a690*/  BSYNC.RECONVERGENT B0 ;  /* 0x0000000000007941 */ /* 0x000fea0003800200 */
.L_x_166:
[----:B------:R-:W-:Y:S01]  /*a6a0*/  BAR.SYNC.DEFER_BLOCKING 0x1, 0x80 ;  /* 0x0042000000007b1d */ /* 0x000fe20000010000 */
[----:B------:R-:W-:Y:S01]  /*a6b0*/  UISETP.NE.AND UP0, UPT, UR52, -0x8, UPT ;  /* 0xfffffff83400788c */ /* 0x000fe2000bf05270 */
[----:B------:R-:W-:Y:S08]  /*a6c0*/  IADD3 R0, PT, PT, R22, 0x1, RZ ;  /* 0x0000000116007810 */ /* 0x000ff00007ffe0ff */
[----:B------:R-:W-:Y:S05]  /*a6d0*/  BRA.U !UP0, `(.L_x_168) ;  /* 0x0000000108247547 */ /* 0x000fea000b800000 */
[----:B------:R-:W-:Y:S01]  /*a6e0*/  ISETP.NE.AND P0, PT, R81, RZ, PT ;  /* 0x000000ff5100720c */ /* 0x000fe20003f05270 */
[----:B------:R-:W-:Y:S01]  /*a6f0*/  IMAD.U32 R2, RZ, RZ, UR47 ;  /* 0x0000002fff027e24 */ /* 0x000fe2000f8e00ff */
[----:B------:R-:W-:Y:S04]  /*a700*/  UIADD3 UR4, UPT, UPT, UR47, 0x1, URZ ;  /* 0x000000012f047890 */ /* 0x000fe8000fffe0ff */
[----:B------:R-:W-:Y:S04]  /*a710*/  UISETP.NE.AND UP0, UPT, UR4, 0x4, UPT ;  /* 0x000000040400788c */ /* 0x000fe8000bf05270 */
[----:B------:R-:W-:Y:S03]  /*a720*/  USEL UR47, UR4, URZ, UP0 ;  /* 0x000000ff042f7287 */ /* 0x000fe60008000000 */
[----:B------:R-:W-:Y:S05]  /*a730*/  @P0 LEA R2, R2, UR43, 0x3 ;  /* 0x0000002b02020c11 */ /* 0x000fea000f8e18ff */
[----:B------:R-:W-:Y:S05]  /*a740*/  @P0 VIADD R2, R2, 0x60 ;  /* 0x0000006002020836 */ /* 0x000fea0000000000 */
[----:B------:R-:W-:Y:S04]  /*a750*/  @P0 PRMT R2, R87, 0x654, R2 ;  /* 0x0000065457020816 */ /* 0x000fe80000000002 */
[----:B------:R2:W-:Y:S03]  /*a760*/  @P0 SYNCS.ARRIVE.TRANS64.RED.A1T0 RZ, [R2+URZ], RZ ;  /* 0x000000ff02ff09a7 */ /* 0x0005e600081004ff */
.L_x_168:
[----:B------:R-:W-:Y:S01]  /*a770*/  R2UR UR6, R80 ;  /* 0x00000000500672ca */ /* 0x000fe200000e0000 */
[----:B------:R-:W-:Y:S01]  /*a780*/  UIADD3 UR52, UPT, UPT, UR52, 0x8, URZ ;  /* 0x0000000834347890 */ /* 0x000fe2000fffe0ff */
[----:B------:R-:W-:Y:S01]  /*a790*/  R2UR UR5, R70 ;  /* 0x00000000460572ca */ /* 0x000fe200000e0000 */
[----:B------:R-:W-:Y:S01]  /*a7a0*/  UMOV UR36, UR63 ;  /* 0x0000003f00247c82 */ /* 0x000fe20008000000 */
[----:B------:R-:W-:Y:S02]  /*a7b0*/  R2UR UR4, R71 ;  /* 0x00000000470472ca */ /* 0x000fe400000e0000 */
[----:B------:R-:W-:Y:S02]  /*a7c0*/  ISETP.NE.AND P0, PT, R74, 0x2, PT ;  /* 0x000000024a00780c */ /* 0x000fe40003f05270 */
[----:B------:R-:W-:Y:S02]  /*a7d0*/  ISETP.NE.AND P1, PT, R0, 0x4, PT ;  /* 0x000000040000780c */ /* 0x000fe40003f25270 */
[----:B--2---:R-:W-:Y:S02]  /*a7e0*/  SEL R2, RZ, 0x1, P0 ;  /* 0x00000001ff027807 */ /* 0x004fe40000000000 */
[----:B------:R-:W-:Y:S01]  /*a7f0*/  SEL R3, RZ, 0x1, P1 ;  /* 0x00000001ff037807 */ /* 0x000fe20000800000 */
[----:B------:R-:W-:Y:S01]  /*a800*/  UISETP.NE.AND UP0, UPT, UR6, URZ, UPT ;  /* 0x000000ff0600728c */ /* 0x000fe2000bf05270 */
[----:B------:R-:W-:Y:S01]  /*a810*/  LOP3.LUT R75, R75, R2, RZ, 0x3c, !PT ;  /* 0x000000024b4b7212 */ /* 0x000fe200078e3cff */
[----:B------:R-:W-:Y:S01]  /*a820*/  UIADD3 UR20, UPT, UPT, UR37, UR5, URZ ;  /* 0x0000000525147290 */ /* 0x000fe2000fffe0ff */
[----:B------:R-:W-:Y:S01]  /*a830*/  LOP3.LUT R76, R76, R3, RZ, 0x3c, !PT ;  /* 0x000000034c4c7212 */ /* 0x000fe200078e3cff */
[----:B------:R-:W-:Y:S01]  /*a840*/  UIADD3 UR16, UPT, UPT, UR38, UR4, URZ ;  /* 0x0000000426107290 */ /* 0x000fe2000fffe0ff */
[----:B------:R-:W-:Y:S02]  /*a850*/  SEL R74, R74, RZ, P0 ;  /* 0x000000ff4a4a7207 */ /* 0x000fe40000000000 */
[----:B------:R-:W-:Y:S02]  /*a860*/  SEL R22, R0, RZ, P1 ;  /* 0x000000ff00167207 */ /* 0x000fe40000800000 */
[----:B------:R-:W-:Y:S07]  /*a870*/  BRA.U UP0, `(.L_x_169) ;  /* 0xffffffb500087547 */ /* 0x000fee000b83ffff */
[----:B------:R-:W2:Y:S01]  /*a880*/  LDCU.64 UR4, c[0x0][0x888] ;  /* 0x00011100ff0477ac */ /* 0x000ea20008000a00 */
[----:B------:R-:W3:Y:S01]  /*a890*/  LDCU.64 UR6, c[0x0][0x890] ;  /* 0x00011200ff0677ac */ /* 0x000ee20008000a00 */
[----:B--2---:R-:W-:Y:S02]  /*a8a0*/  ISETP.NE.U32.AND P2, PT, RZ, UR4, PT ;  /* 0x00000004ff007c0c */ /* 0x004fe4000bf45070 */
[----:B---3--:R-:W-:Y:S02]  /*a8b0*/  ISETP.NE.U32.AND P1, PT, RZ, UR6, PT ;  /* 0x00000006ff007c0c */ /* 0x008fe4000bf25070 */
[----:B------:R-:W-:Y:S02]  /*a8c0*/  ISETP.NE.AND.EX P2, PT, RZ, UR5, PT, P2 ;  /* 0x00000005ff007c0c */ /* 0x000fe4000bf45320 */
[----:B------:R-:W-:-:S13]  /*a8d0*/  ISETP.NE.AND.EX P0, PT, RZ, UR7, PT, P1 ;  /* 0x00000007ff007c0c */ /* 0x000fda000bf05310 */
[----:B------:R-:W-:Y:S05]  /*a8e0*/  @P2 BRA P0, `(.L_x_170) ;  /* 0x00000000003c2947 */ /* 0x000fea0000000000 */
[----:B------:R-:W-:-:S13]  /*a8f0*/  ISETP.NE.AND.EX P1, PT, RZ, UR7, PT, P1 ;  /* 0x00000007ff007c0c */ /* 0x000fda000bf25310 */
[----:B------:R-:W-:Y:S05]  /*a900*/  @P1 BRA `(.L_x_171) ;  /* 0x00000000000c1947 */ /* 0x000fea0003800000 */
[----:B------:R-:W-:-:S13]  /*a910*/  FSETP.NEU.AND P0, PT, R26, RZ, PT ;  /* 0x000000ff1a00720b */ /* 0x000fda0003f0d000 */
[----:B------:R-:W-:Y:S05]  /*a920*/  @!P0 EXIT ;  /* 0x000000000000894d */ /* 0x000fea0003800000 */
[----:B------:R-:W-:Y:S05]  /*a930*/  BRA `(.L_x_170) ;  /* 0x0000000000287947 */ /* 0x000fea0003800000 */
.L_x_171:
[----:B------:R-:W-:Y:S01]  /*a940*/  ISETP.NE.AND P0, PT, R73, RZ, PT ;  /* 0x000000ff4900720c */ /* 0x000fe20003f05270 */
[----:B------:R-:W-:-:S12]  /*a950*/  BSSY.RECONVERGENT B0, `(.L_x_170) ;  /* 0x0000008000007945 */ /* 0x000fd80003800200 */
[----:B------:R-:W-:Y:S05]  /*a960*/  @P0 BRA `(.L_x_172) ;  /* 0x0000000000100947 */ /* 0x000fea0003800000 */
[----:B------:R-:W-:-:S04]  /*a970*/  ISETP.NE.U32.AND P0, PT, RZ, UR4, PT ;  /* 0x00000004ff007c0c */ /* 0x000fc8000bf05070 */
[----:B------:R-:W-:-:S13]  /*a980*/  ISETP.NE.AND.EX P0, PT, RZ, UR5, PT, P0 ;  /* 0x00000005ff007c0c */ /* 0x000fda000bf05300 */
[----:B------:R-:W-:Y:S05]  /*a990*/  @!P0 EXIT ;  /* 0x000000000000894d */ /* 0x000fea0003800000 */
[----:B------:R-:W-:Y:S05]  /*a9a0*/  BRA `(.L_x_173) ;  /* 0x0000000000087947 */ /* 0x000fea0003800000 */
.L_x_172:
[----:B------:R-:W-:-:S13]  /*a9b0*/  FSETP.NEU.AND P0, PT, R26, RZ, PT ;  /* 0x000000ff1a00720b */ /* 0x000fda0003f0d000 */
[----:B------:R-:W-:Y:S05]  /*a9c0*/  @!P0 EXIT ;  /* 0x000000000000894d */ /* 0x000fea0003800000 */
.L_x_173:
[----:B------:R-:W-:Y:S05]  /*a9d0*/  BSYNC.RECONVERGENT B0 ;  /* 0x0000000000007941 */ /* 0x000fea0003800200 */
.L_x_170:
[----:B------:R-:W2:Y:S01]  /*a9e0*/  S2UR UR7, SR_CgaCtaId ;  /* 0x00000000000779c3 */ /* 0x000ea20000008800 */
[----:B------:R-:W-:Y:S01]  /*a9f0*/  ULEA UR6, UR47, UR43, 0x3 ;  /* 0x0000002b2f067291 */ /* 0x000fe2000f8e18ff */
[----:B------:R-:W-:-:S04]  /*aa00*/  DEPBAR.LE SB0, 0x0 ;  /* 0x000080000000791a */ /* 0x000fc80000000000 */
[----:B------:R-:W-:-:S04]  /*aa10*/  UIADD3 UR6, UPT, UPT, UR6, 0x60, URZ ;  /* 0x0000006006067890 */ /* 0x000fc8000fffe0ff */
[----:B--2---:R-:W-:-:S09]  /*aa20*/  UPRMT UR6, UR7, 0x654, UR6 ;  /* 0x0000065407067896 */ /* 0x004fd20008000006 */
[----:B------:R-:W-:Y:S01]  /*aa30*/  SYNCS.ARRIVE.TRANS64.RED.A1T0 RZ, [UR6], RZ ;  /* 0x000000ffffff79a7 */ /* 0x000fe20008100406 */
[----:B------:R-:W-:Y:S05]  /*aa40*/  EXIT ;  /* 0x000000000000794d */ /* 0x000fea0003800000 */
.L_x_24:
[----:B--2---:R2:W3:Y:S02]  /*aa50*/  SYNCS.PHASECHK.TRANS64.TRYWAIT P0, [R0+URZ+0x100], R3 ;  /* 0x00010003000075a7 */ /* 0x0044e400080011ff */
[----:B---3--:R-:W-:Y:S05]  /*aa60*/  @!P0 NANOSLEEP.SYNCS 0x989680 ;  /* 0x009896800000895d */ /* 0x008fea0003900000 */
[----:B------:R-:W3:Y:S02]  /*aa70*/  @!P0 SYNCS.PHASECHK.TRANS64 P0, [R0+URZ+0x100], R3 ;  /* 0x00010003000085a7 */ /* 0x000ee400080010ff */
[----:B---3--:R-:W-:Y:S05]  /*aa80*/  @!P0 BRA `(.L_x_24) ;  /* 0xfffffffc00f08947 */ /* 0x008fea000383ffff */
[----:B------:R-:W-:Y:S05]  /*aa90*/  BRA `(.L_x_174) ;  /* 0xffffff7000807947 */ /* 0x000fea000383ffff */
.L_x_27:
[----:B--2---:R-:W-:-:S07]  /*aaa0*/  MOV R0, UR33 ;  /* 0x0000002100007c02 */ /* 0x004fce0008000f00 */
.L_x_175:
[----:B--2---:R2:W3:Y:S02]  /*aab0*/  SYNCS.PHASECHK.TRANS64.TRYWAIT P0, [R0+URZ+0x20], R3 ;  /* 0x00002003000075a7 */ /* 0x0044e400080011ff */
[----:B---3--:R-:W-:Y:S05]  /*aac0*/  @!P0 NANOSLEEP.SYNCS 0x989680 ;  /* 0x009896800000895d */ /* 0x008fea0003900000 */
[----:B------:R-:W3:Y:S02]  /*aad0*/  @!P0 SYNCS.PHASECHK.TRANS64 P0, [R0+URZ+0x20], R3 ;  /* 0x00002003000085a7 */ /* 0x000ee400080010ff */
[----:B---3--:R-:W-:Y:S05]  /*aae0*/  @!P0 BRA `(.L_x_175) ;  /* 0xfffffffc00f08947 */ /* 0x008fea000383ffff */
[----:B------:R-:W-:Y:S05]  /*aaf0*/  BRA `(.L_x_26) ;  /* 0xffffff7000c47947 */ /* 0x000fea000383ffff */
.L_x_34:
[----:B-1----:R-:W-:-:S07]  /*ab00*/  MOV R0, UR17 ;  /* 0x0000001100007c02 */ /* 0x002fce0008000f00 */
.L_x_176:
[----:B-1----:R1:W2:Y:S02]  /*ab10*/  SYNCS.PHASECHK.TRANS64.TRYWAIT P0, [R0+URZ+0x20], R3 ;  /* 0x00002003000075a7 */ /* 0x0022a400080011ff */
[----:B--2---:R-:W-:Y:S05]  /*ab20*/  @!P0 NANOSLEEP.SYNCS 0x989680 ;  /* 0x009896800000895d */ /* 0x004fea0003900000 */
[----:B------:R-:W2:Y:S02]  /*ab30*/  @!P0 SYNCS.PHASECHK.TRANS64 P0, [R0+URZ+0x20], R3 ;  /* 0x00002003000085a7 */ /* 0x000ea400080010ff */
[----:B--2---:R-:W-:Y:S05]  /*ab40*/  @!P0 BRA `(.L_x_176) ;  /* 0xfffffffc00f08947 */ /* 0x004fea000383ffff */
[----:B------:R-:W-:Y:S05]  /*ab50*/  BRA `(.L_x_33) ;  /* 0xffffff74008c7947 */ /* 0x000fea000383ffff */
.L_x_39:
[----:B-1----:R1:W2:Y:S02]  /*ab60*/  SYNCS.PHASECHK.TRANS64.TRYWAIT P0, [R3+URZ+0x90], R0 ;  /* 0x00009000030075a7 */ /* 0x0022a400080011ff */
[----:B--2---:R-:W-:Y:S05]  /*ab70*/  @!P0 NANOSLEEP.SYNCS 0x989680 ;  /* 0x009896800000895d */ /* 0x004fea0003900000 */
[----:B------:R-:W2:Y:S02]  /*ab80*/  @!P0 SYNCS.PHASECHK.TRANS64 P0, [R3+URZ+0x90], R0 ;  /* 0x00009000030085a7 */ /* 0x000ea400080010ff */
[----:B--2---:R-:W-:Y:S05]  /*ab90*/  @!P0 BRA `(.L_x_39) ;  /* 0xfffffffc00f08947 */ /* 0x004fea000383ffff */
[----:B------:R-:W-:Y:S05]  /*aba0*/  BRA `(.L_x_177) ;  /* 0xffffff78002c7947 */ /* 0x000fea000383ffff */
.L_x_43:
[----:B-1----:R-:W-:-:S07]  /*abb0*/  MOV R0, UR4 ;  /* 0x0000000400007c02 */ /* 0x002fce0008000f00 */
.L_x_178:
[----:B-1----:R1:W2:Y:S02]  /*abc0*/  SYNCS.PHASECHK.TRANS64.TRYWAIT P0, [R0+URZ], R3 ;  /* 0x00000003000075a7 */ /* 0x0022a400080011ff */
[----:B--2---:R-:W-:Y:S05]  /*abd0*/  @!P0 NANOSLEEP.SYNCS 0x989680 ;  /* 0x009896800000895d */ /* 0x004fea0003900000 */
[----:B------:R-:W2:Y:S02]  /*abe0*/  @!P0 SYNCS.PHASECHK.TRANS64 P0, [R0+URZ], R3 ;  /* 0x00000003000085a7 */ /* 0x000ea400080010ff */
[----:B--2---:R-:W-:Y:S05]  /*abf0*/  @!P0 BRA `(.L_x_178) ;  /* 0xfffffffc00f08947 */ /* 0x004fea000383ffff */
[----:B------:R-:W-:Y:S05]  /*ac00*/  BRA `(.L_x_179) ;  /* 0xffffff7c00d87947 */ /* 0x000fea000383ffff */
.L_x_44:
[----:B------:R-:W-:-:S07]  /*ac10*/  MOV R0, UR5 ;  /* 0x0000000500007c02 */ /* 0x000fce0008000f00 */
.L_x_180:
[----:B-1----:R1:W2:Y:S02]  /*ac20*/  SYNCS.PHASECHK.TRANS64.TRYWAIT P0, [R0+URZ], R3 ;  /* 0x00000003000075a7 */ /* 0x0022a400080011ff */
[----:B--2---:R-:W-:Y:S05]  /*ac30*/  @!P0 NANOSLEEP.SYNCS 0x989680 ;  /* 0x009896800000895d */ /* 0x004fea0003900000 */
[----:B------:R-:W2:Y:S02]  /*ac40*/  @!P0 SYNCS.PHASECHK.TRANS64 P0, [R0+URZ], R3 ;  /* 0x00000003000085a7 */ /* 0x000ea400080010ff */
[----:B--2---:R-:W-:Y:S05]  /*ac50*/  @!P0 BRA `(.L_x_180) ;  /* 0xfffffffc00f08947 */ /* 0x004fea000383ffff */
[----:B------:R-:W-:Y:S05]  /*ac60*/  BRA `(.L_x_181) ;  /* 0xffffff7c00e47947 */ /* 0x000fea000383ffff */
.L_x_45:
[----:B------:R-:W-:-:S07]  /*ac70*/  MOV R0, UR5 ;  /* 0x0000000500007c02 */ /* 0x000fce0008000f00 */
.L_x_182:
[----:B-1----:R1:W2:Y:S02]  /*ac80*/  SYNCS.PHASECHK.TRANS64.TRYWAIT P0, [R0+URZ], R3 ;  /* 0x00000003000075a7 */ /* 0x0022a400080011ff */
[----:B--2---:R-:W-:Y:S05]  /*ac90*/  @!P0 NANOSLEEP.SYNCS 0x989680 ;  /* 0x009896800000895d */ /* 0x004fea0003900000 */
[----:B------:R-:W2:Y:S02]  /*aca0*/  @!P0 SYNCS.PHASECHK.TRANS64 P0, [R0+URZ], R3 ;  /* 0x00000003000085a7 */ /* 0x000ea400080010ff */
[----:B--2---:R-:W-:Y:S05]  /*acb0*/  @!P0 BRA `(.L_x_182) ;  /* 0xfffffffc00f08947 */ /* 0x004fea000383ffff */
[----:B------:R-:W-:Y:S05]  /*acc0*/  BRA `(.L_x_183) ;  /* 0xffffff7c00f07947 */ /* 0x000fea000383ffff */
.L_x_48:
[----:B-1----:R1:W2:Y:S02]  /*acd0*/  SYNCS.PHASECHK.TRANS64.TRYWAIT P0, [R2+URZ+0xf0], R5 ;  /* 0x0000f005020075a7 */ /* 0x0022a400080011ff */
[----:B--2---:R-:W-:Y:S05]  /*ace0*/  @!P0 NANOSLEEP.SYNCS 0x989680 ;  /* 0x009896800000895d */ /* 0x004fea0003900000 */
[----:B------:R-:W2:Y:S02]  /*acf0*/  @!P0 SYNCS.PHASECHK.TRANS64 P0, [R2+URZ+0xf0], R5 ;  /* 0x0000f005020085a7 */ /* 0x000ea400080010ff */
[----:B--2---:R-:W-:Y:S05]  /*ad00*/  @!P0 BRA `(.L_x_48) ;  /* 0xfffffffc00f08947 */ /* 0x004fea000383ffff */
[----:B------:R-:W-:Y:S05]  /*ad10*/  BRA `(.L_x_184) ;  /* 0xffffff8000547947 */ /* 0x000fea000383ffff */
.L_x_49:
[----:B------:R-:W-:-:S07]  /*ad20*/  MOV R2, UR4 ;  /* 0x0000000400027c02 */ /* 0x000fce0008000f00 */
.L_x_185:
[----:B-1----:R1:W2:Y:S02]  /*ad30*/  SYNCS.PHASECHK.TRANS64.TRYWAIT P0, [R2+URZ+0xa0], R5 ;  /* 0x0000a005020075a7 */ /* 0x0022a400080011ff */
[----:B--2---:R-:W-:Y:S05]  /*ad40*/  @!P0 NANOSLEEP.SYNCS 0x989680 ;  /* 0x009896800000895d */ /* 0x004fea0003900000 */
[----:B------:R-:W2:Y:S02]  /*ad50*/  @!P0 SYNCS.PHASECHK.TRANS64 P0, [R2+URZ+0xa0], R5 ;  /* 0x0000a005020085a7 */ /* 0x000ea400080010ff */
[----:B--2---:R-:W-:Y:S05]  /*ad60*/  @!P0 BRA `(.L_x_185) ;  /* 0xfffffffc00f08947 */ /* 0x004fea000383ffff */
[----:B------:R-:W-:Y:S05]  /*ad70*/  BRA `(.L_x_186) ;  /* 0xffffff8000647947 */ /* 0x000fea000383ffff */
.L_x_50:
[----:B-1----:R1:W2:Y:S02]  /*ad80*/  SYNCS.PHASECHK.TRANS64.TRYWAIT P1, [R2+URZ+0x90], R5 ;  /* 0x00009005020075a7 */ /* 0x0022a400080211ff */
[----:B--2---:R-:W-:Y:S05]  /*ad90*/  @!P1 NANOSLEEP.SYNCS 0x989680 ;  /* 0x009896800000995d */ /* 0x004fea0003900000 */
[----:B------:R-:W2:Y:S02]  /*ada0*/  @!P1 SYNCS.PHASECHK.TRANS64 P1, [R2+URZ+0x90], R5 ;  /* 0x00009005020095a7 */ /* 0x000ea400080210ff */
[----:B--2---:R-:W-:Y:S05]  /*adb0*/  @!P1 BRA `(.L_x_50) ;  /* 0xfffffffc00f09947 */ /* 0x004fea000383ffff */
[----:B------:R-:W-:Y:S05]  /*adc0*/  BRA `(.L_x_187) ;  /* 0xffffff8000947947 */ /* 0x000fea000383ffff */
.L_x_53:
[----:B------:R-:W-:-:S07]  /*add0*/  MOV R0, UR4 ;  /* 0x0000000400007c02 */ /* 0x000fce0008000f00 */
.L_x_188:
[----:B-1----:R1:W2:Y:S02]  /*ade0*/  SYNCS.PHASECHK.TRANS64.TRYWAIT P0, [R0+URZ+0xa0], R3 ;  /* 0x0000a003000075a7 */ /* 0x0022a400080011ff */
[----:B--2---:R-:W-:Y:S05]  /*adf0*/  @!P0 NANOSLEEP.SYNCS 0x989680 ;  /* 0x009896800000895d */ /* 0x004fea0003900000 */
[----:B------:R-:W2:Y:S02]  /*ae00*/  @!P0 SYNCS.PHASECHK.TRANS64 P0, [R0+URZ+0xa0], R3 ;  /* 0x0000a003000085a7 */ /* 0x000ea400080010ff */
[----:B--2---:R-:W-:Y:S05]  /*ae10*/  @!P0 BRA `(.L_x_188) ;  /* 0xfffffffc00f08947 */ /* 0x004fea000383ffff */
[----:B------:R-:W-:Y:S05]  /*ae20*/  BRA `(.L_x_52) ;  /* 0xffffff8000e87947 */ /* 0x000fea000383ffff */
.L_x_60:
[----:B-1----:R1:W2:Y:S02]  /*ae30*/  SYNCS.PHASECHK.TRANS64.TRYWAIT P1, [R0+URZ+0x90], R5 ;  /* 0x00009005000075a7 */ /* 0x0022a400080211ff */
[----:B--2---:R-:W-:Y:S05]  /*ae40*/  @!P1 NANOSLEEP.SYNCS 0x989680 ;  /* 0x009896800000995d */ /* 0x004fea0003900000 */
[----:B------:R-:W2:Y:S02]  /*ae50*/  @!P1 SYNCS.PHASECHK.TRANS64 P1, [R0+URZ+0x90], R5 ;  /* 0x00009005000095a7 */ /* 0x000ea400080210ff */
[----:B--2---:R-:W-:Y:S05]  /*ae60*/  @!P1 BRA `(.L_x_60) ;  /* 0xfffffffc00f09947 */ /* 0x004fea000383ffff */
[----:B------:R-:W-:Y:S05]  /*ae70*/  BRA `(.L_x_189) ;  /* 0xffffff8800607947 */ /* 0x000fea000383ffff */
.L_x_61:
[----:B------:R-:W-:-:S07]  /*ae80*/  MOV R3, UR31 ;  /* 0x0000001f00037c02 */ /* 0x000fce0008000f00 */
.L_x_190:
[----:B-1----:R1:W2:Y:S02]  /*ae90*/  SYNCS.PHASECHK.TRANS64.TRYWAIT P0, [R3+URZ+0xd0], R0 ;  /* 0x0000d000030075a7 */ /* 0x0022a400080011ff */
[----:B--2---:R-:W-:Y:S05]  /*aea0*/  @!P0 NANOSLEEP.SYNCS 0x989680 ;  /* 0x009896800000895d */ /* 0x004fea0003900000 */
[----:B------:R-:W2:Y:S02]  /*aeb0*/  @!P0 SYNCS.PHASECHK.TRANS64 P0, [R3+URZ+0xd0], R0 ;  /* 0x0000d000030085a7 */ /* 0x000ea400080010ff */
[----:B--2---:R-:W-:Y:S05]  /*aec0*/  @!P0 BRA `(.L_x_190) ;  /* 0xfffffffc00f08947 */ /* 0x004fea000383ffff */
[----:B------:R-:W-:Y:S05]  /*aed0*/  BRA `(.L_x_191) ;  /* 0xffffff8800b07947 */ /* 0x000fea000383ffff */
.L_x_64:
[----:B------:R-:W-:Y:S07]  /*aee0*/  MOV R0, UR5 ;  /* 0x0000000500007c02 */ /* 0x000fee0008000f00 */
.L_x_192:
[----:B-1----:R1:W2:Y:S02]  /*aef0*/  SYNCS.PHASECHK.TRANS64.TRYWAIT P0, [R0+URZ], R3 ;  /* 0x00000003000075a7 */ /* 0x0022a400080011ff */
[----:B--2---:R-:W-:Y:S05]  /*af00*/  @!P0 NANOSLEEP.SYNCS 0x989680 ;  /* 0x009896800000895d */ /* 0x004fea0003900000 */
[----:B------:R-:W2:Y:S02]  /*af10*/  @!P0 SYNCS.PHASECHK.TRANS64 P0, [R0+URZ], R3 ;  /* 0x00000003000085a7 */ /* 0x000ea400080010ff */
[----:B--2---:R-:W-:Y:S05]  /*af20*/  @!P0 BRA `(.L_x_192) ;  /* 0xfffffffc00f08947 */ /* 0x004fea000383ffff */
[----:B------:R-:W-:Y:S05]  /*af30*/  BRA `(.L_x_63) ;  /* 0xffffff8800cc7947 */ /* 0x000fea000383ffff */
.L_x_67:
[----:B------:R-:W-:-:S07]  /*af40*/  MOV R0, UR4 ;  /* 0x0000000400007c02 */ /* 0x000fce0008000f00 */
.L_x_193:
[----:B--2---:R2:W4:Y:S02]  /*af50*/  SYNCS.PHASECHK.TRANS64.TRYWAIT P0, [R0+URZ], R3 ;  /* 0x00000003000075a7 */ /* 0x00452400080011ff */
[----:B----4-:R-:W-:Y:S05]  /*af60*/  @!P0 NANOSLEEP.SYNCS 0x989680 ;  /* 0x009896800000895d */ /* 0x010fea0003900000 */
[----:B------:R-:W4:Y:S02]  /*af70*/  @!P0 SYNCS.PHASECHK.TRANS64 P0, [R0+URZ], R3 ;  /* 0x00000003000085a7 */ /* 0x000f2400080010ff */
[----:B----4-:R-:W-:Y:S05]  /*af80*/  @!P0 BRA `(.L_x_193) ;  /* 0xfffffffc00f08947 */ /* 0x010fea000383ffff */
[----:B------:R-:W-:Y:S05]  /*af90*/  BRA `(.L_x_194) ;  /* 0xffffff8c00a87947 */ /* 0x000fea000383ffff */
.L_x_68:
[----:B------:R-:W-:-:S07]  /*afa0*/  MOV R0, UR5 ;  /* 0x0000000500007c02 */ /* 0x000fce0008000f00 */
.L_x_195:
[----:B-1----:R1:W2:Y:S02]  /*afb0*/  SYNCS.PHASECHK.TRANS64.TRYWAIT P0, [R0+URZ], R3 ;  /* 0x00000003000075a7 */ /* 0x0022a400080011ff */
[----:B--2---:R-:W-:Y:S05]  /*afc0*/  @!P0 NANOSLEEP.SYNCS 0x989680 ;  /* 0x009896800000895d */ /* 0x004fea0003900000 */
[----:B------:R-:W2:Y:S02]  /*afd0*/  @!P0 SYNCS.PHASECHK.TRANS64 P0, [R0+URZ], R3 ;  /* 0x00000003000085a7 */ /* 0x000ea400080010ff */
[----:B--2---:R-:W-:Y:S05]  /*afe0*/  @!P0 BRA `(.L_x_195) ;  /* 0xfffffffc00f08947 */ /* 0x004fea000383ffff */
[----:B------:R-:W-:Y:S05]  /*aff0*/  BRA `(.L_x_196) ;  /* 0xffffff8c00b47947 */ /* 0x000fea000383ffff */
.L_x_69:
[----:B------:R-:W-:-:S07]  /*b000*/  MOV R0, UR5 ;  /* 0x0000000500007c02 */ /* 0x000fce0008000f00 */
.L_x_197:
[----:B-1----:R1:W2:Y:S02]  /*b010*/  SYNCS.PHASECHK.TRANS64.TRYWAIT P0, [R0+URZ], R3 ;  /* 0x00000003000075a7 */ /* 0x0022a400080011ff */
[----:B--2---:R-:W-:Y:S05]  /*b020*/  @!P0 NANOSLEEP.SYNCS 0x989680 ;  /* 0x009896800000895d */ /* 0x004fea0003900000 */
[----:B------:R-:W2:Y:S02]  /*b030*/  @!P0 SYNCS.PHASECHK.TRANS64 P0, [R0+URZ], R3 ;  /* 0x00000003000085a7 */ /* 0x000ea400080010ff */
[----:B--2---:R-:W-:Y:S05]  /*b040*/  @!P0 BRA `(.L_x_197) ;  /* 0xfffffffc00f08947 */ /* 0x004fea000383ffff */
[----:B------:R-:W-:Y:S05]  /*b050*/  BRA `(.L_x_198) ;  /* 0xffffff8c00c07947 */ /* 0x000fea000383ffff */
.L_x_70:
[----:B------:R-:W-:-:S07]  /*b060*/  MOV R0, UR4 ;  /* 0x0000000400007c02 */ /* 0x000fce0008000f00 */
.L_x_199:
[----:B-1----:R1:W2:Y:S02]  /*b070*/  SYNCS.PHASECHK.TRANS64.TRYWAIT P0, [R0+URZ], R3 ;  /* 0x00000003000075a7 */ /* 0x0022a400080011ff */
[----:B--2---:R-:W-:Y:S05]  /*b080*/  @!P0 NANOSLEEP.SYNCS 0x989680 ;  /* 0x009896800000895d */ /* 0x004fea0003900000 */
[----:B------:R-:W2:Y:S02]  /*b090*/  @!P0 SYNCS.PHASECHK.TRANS64 P0, [R0+URZ], R3 ;  /* 0x00000003000085a7 */ /* 0x000ea400080010ff */
[----:B--2---:R-:W-:Y:S05]  /*b0a0*/  @!P0 BRA `(.L_x_199) ;  /* 0xfffffffc00f08947 */ /* 0x004fea000383ffff */
[----:B------:R-:W-:Y:S05]  /*b0b0*/  BRA `(.L_x_200) ;  /* 0xffffff8c00cc7947 */ /* 0x000fea000383ffff */
.L_x_75:
[----:B--2---:R2:W3:Y:S02]  /*b0c0*/  SYNCS.PHASECHK.TRANS64.TRYWAIT P0, [R12+URZ+0x90], R9 ;  /* 0x000090090c0075a7 */ /* 0x0044e400080011ff */
[----:B---3--:R-:W-:Y:S05]  /*b0d0*/  @!P0 NANOSLEEP.SYNCS 0x989680 ;  /* 0x009896800000895d */ /* 0x008fea0003900000 */
[----:B------:R-:W3:Y:S02]  /*b0e0*/  @!P0 SYNCS.PHASECHK.TRANS64 P0, [R12+URZ+0x90], R9 ;  /* 0x000090090c0085a7 */ /* 0x000ee400080010ff */
[----:B---3--:R-:W-:Y:S05]  /*b0f0*/  @!P0 BRA `(.L_x_75) ;  /* 0xfffffffc00f08947 */ /* 0x008fea000383ffff */
[----:B------:R-:W-:Y:S05]  /*b100*/  BRA `(.L_x_201) ;  /* 0xffffff9000f87947 */ /* 0x000fea000383ffff */
.L_x_78:
[----:B------:R-:W-:Y:S07]  /*b110*/  MOV R0, UR21 ;  /* 0x0000001500007c02 */ /* 0x000fee0008000f00 */
.L_x_202:
[----:B--2---:R2:W3:Y:S02]  /*b120*/  SYNCS.PHASECHK.TRANS64.TRYWAIT P2, [R0+URZ+0x88], R9 ;  /* 0x00008809000075a7 */ /* 0x0044e400080411ff */
[----:B---3--:R-:W-:Y:S05]  /*b130*/  @!P2 NANOSLEEP.SYNCS 0x989680 ;  /* 0x009896800000a95d */ /* 0x008fea0003900000 */
[----:B------:R-:W3:Y:S02]  /*b140*/  @!P2 SYNCS.PHASECHK.TRANS64 P2, [R0+URZ+0x88], R9 ;  /* 0x000088090000a5a7 */ /* 0x000ee400080410ff */
[----:B---3--:R-:W-:Y:S05]  /*b150*/  @!P2 BRA `(.L_x_202) ;  /* 0xfffffffc00f0a947 */ /* 0x008fea000383ffff */
[----:B------:R-:W-:Y:S05]  /*b160*/  BRA `(.L_x_77) ;  /* 0xffffff9800647947 */ /* 0x000fea000383ffff */
.L_x_81:
[----:B------:R-:W-:Y:S07]  /*b170*/  MOV R9, UR21 ;  /* 0x0000001500097c02 */ /* 0x000fee0008000f00 */
.L_x_203:
[----:B--2---:R2:W3:Y:S02]  /*b180*/  SYNCS.PHASECHK.TRANS64.TRYWAIT P0, [R9+URZ+0x60], R10 ;  /* 0x0000600a090075a7 */ /* 0x0044e400080011ff */
[----:B---3--:R-:W-:Y:S05]  /*b190*/  @!P0 NANOSLEEP.SYNCS 0x989680 ;  /* 0x009896800000895d */ /* 0x008fea0003900000 */
[----:B------:R-:W3:Y:S02]  /*b1a0*/  @!P0 SYNCS.PHASECHK.TRANS64 P0, [R9+URZ+0x60], R10 ;  /* 0x0000600a090085a7 */ /* 0x000ee400080010ff */
[----:B---3--:R-:W-:Y:S05]  /*b1b0*/  @!P0 BRA `(.L_x_203) ;  /* 0xfffffffc00f08947 */ /* 0x008fea000383ffff */
[----:B------:R-:W-:Y:S05]  /*b1c0*/  BRA `(.L_x_204) ;  /* 0xffffff9800c07947 */ /* 0x000fea000383ffff */
.L_x_82:
[----:B------:R-:W-:Y:S07]  /*b1d0*/  MOV R9, UR21 ;  /* 0x0000001500097c02 */ /* 0x000fee0008000f00 */
.L_x_205:
[----:B--2---:R2:W3:Y:S02]  /*b1e0*/  SYNCS.PHASECHK.TRANS64.TRYWAIT P0, [R9+URZ+0x68], R10 ;  /* 0x0000680a090075a7 */ /* 0x0044e400080011ff */
[----:B---3--:R-:W-:Y:S05]  /*b1f0*/  @!P0 NANOSLEEP.SYNCS 0x989680 ;  /* 0x009896800000895d */ /* 0x008fea0003900000 */
[----:B------:R-:W3:Y:S02]  /*b200*/  @!P0 SYNCS.PHASECHK.TRANS64 P0, [R9+URZ+0x68], R10 ;  /* 0x0000680a090085a7 */ /* 0x000ee400080010ff */
[----:B---3--:R-:W-:Y:S05]  /*b210*/  @!P0 BRA `(.L_x_205) ;  /* 0xfffffffc00f08947 */ /* 0x008fea000383ffff */
[----:B------:R-:W-:Y:S05]  /*b220*/  BRA `(.L_x_206) ;  /* 0xffffff9800fc7947 */ /* 0x000fea000383ffff */
.L_x_83:
[----:B------:R-:W-:Y:S07]  /*b230*/  MOV R9, UR21 ;  /* 0x0000001500097c02 */ /* 0x000fee0008000f00 */
.L_x_207:
[----:B--2---:R2:W3:Y:S02]  /*b240*/  SYNCS.PHASECHK.TRANS64.TRYWAIT P0, [R9+URZ+0x70], R10 ;  /* 0x0000700a090075a7 */ /* 0x0044e400080011ff */
[----:B---3--:R-:W-:Y:S05]  /*b250*/  @!P0 NANOSLEEP.SYNCS 0x989680 ;  /* 0x009896800000895d */ /* 0x008fea0003900000 */
[----:B------:R-:W3:Y:S02]  /*b260*/  @!P0 SYNCS.PHASECHK.TRANS64 P0, [R9+URZ+0x70], R10 ;  /* 0x0000700a090085a7 */ /* 0x000ee400080010ff */
[----:B---3--:R-:W-:Y:S05]  /*b270*/  @!P0 BRA `(.L_x_207) ;  /* 0xfffffffc00f08947 */ /* 0x008fea000383ffff */
[----:B------:R-:W-:Y:S05]  /*b280*/  BRA `(.L_x_208) ;  /* 0xffffff9c003c7947 */ /* 0x000fea000383ffff */
.L_x_84:
[----:B------:R-:W-:Y:S07]  /*b290*/  MOV R9, UR21 ;  /* 0x0000001500097c02 */ /* 0x000fee0008000f00 */
.L_x_209:
[----:B--2---:R2:W3:Y:S02]  /*b2a0*/  SYNCS.PHASECHK.TRANS64.TRYWAIT P0, [R9+URZ+0x78], R10 ;  /* 0x0000780a090075a7 */ /* 0x0044e400080011ff */
[----:B---3--:R-:W-:Y:S05]  /*b2b0*/  @!P0 NANOSLEEP.SYNCS 0x989680 ;  /* 0x009896800000895d */ /* 0x008fea0003900000 */
[----:B------:R-:W3:Y:S02]  /*b2c0*/  @!P0 SYNCS.PHASECHK.TRANS64 P0, [R9+URZ+0x78], R10 ;  /* 0x0000780a090085a7 */ /* 0x000ee400080010ff */
[----:B---3--:R-:W-:Y:S05]  /*b2d0*/  @!P0 BRA `(.L_x_209) ;  /* 0xfffffffc00f08947 */ /* 0x008fea000383ffff */
[----:B------:R-:W-:Y:S05]  /*b2e0*/  BRA `(.L_x_210) ;  /* 0xffffff9c00807947 */ /* 0x000fea000383ffff */
.L_x_85:
[----:B------:R-:W-:Y:S07]  /*b2f0*/  MOV R0, UR21 ;  /* 0x0000001500007c02 */ /* 0x000fee0008000f00 */
.L_x_211:
[----:B--2---:R2:W3:Y:S02]  /*b300*/  SYNCS.PHASECHK.TRANS64.TRYWAIT P0, [R0+URZ+0x60], R9 ;  /* 0x00006009000075a7 */ /* 0x0044e400080011ff */
[----:B---3--:R-:W-:Y:S05]  /*b310*/  @!P0 NANOSLEEP.SYNCS 0x989680 ;  /* 0x009896800000895d */ /* 0x008fea0003900000 */
[----:B------:R-:W3:Y:S02]  /*b320*/  @!P0 SYNCS.PHASECHK.TRANS64 P0, [R0+URZ+0x60], R9 ;  /* 0x00006009000085a7 */ /* 0x000ee400080010ff */
[----:B---3--:R-:W-:Y:S05]  /*b330*/  @!P0 BRA `(.L_x_211) ;  /* 0xfffffffc00f08947 */ /* 0x008fea000383ffff */
[----:B------:R-:W-:Y:S05]  /*b340*/  BRA `(.L_x_212) ;  /* 0xffffff9c00c87947 */ /* 0x000fea000383ffff */
.L_x_86:
[----:B------:R-:W-:Y:S07]  /*b350*/  MOV R0, UR21 ;  /* 0x0000001500007c02 */ /* 0x000fee0008000f00 */
.L_x_213:
[----:B--2---:R2:W3:Y:S02]  /*b360*/  SYNCS.PHASECHK.TRANS64.TRYWAIT P0, [R0+URZ+0x68], R9 ;  /* 0x00006809000075a7 */ /* 0x0044e400080011ff */
[----:B---3--:R-:W-:Y:S05]  /*b370*/  @!P0 NANOSLEEP.SYNCS 0x989680 ;  /* 0x009896800000895d */ /* 0x008fea0003900000 */
[----:B------:R-:W3:Y:S02]  /*b380*/  @!P0 SYNCS.PHASECHK.TRANS64 P0, [R0+URZ+0x68], R9 ;  /* 0x00006809000085a7 */ /* 0x000ee400080010ff */
[----:B---3--:R-:W-:Y:S05]  /*b390*/  @!P0 BRA `(.L_x_213) ;  /* 0xfffffffc00f08947 */ /* 0x008fea000383ffff */
[----:B------:R-:W-:Y:S05]  /*b3a0*/  BRA `(.L_x_214) ;  /* 0xffffffa000107947 */ /* 0x000fea000383ffff */
.L_x_87:
[----:B------:R-:W-:Y:S07]  /*b3b0*/  MOV R0, UR21 ;  /* 0x0000001500007c02 */ /* 0x000fee0008000f00 */
.L_x_215:
[----:B--2---:R2:W3:Y:S02]  /*b3c0*/  SYNCS.PHASECHK.TRANS64.TRYWAIT P0, [R0+URZ+0x70], R9 ;  /* 0x00007009000075a7 */ /* 0x0044e400080011ff */
[----:B---3--:R-:W-:Y:S05]  /*b3d0*/  @!P0 NANOSLEEP.SYNCS 0x989680 ;  /* 0x009896800000895d */ /* 0x008fea0003900000 */
[----:B------:R-:W3:Y:S02]  /*b3e0*/  @!P0 SYNCS.PHASECHK.TRANS64 P0, [R0+URZ+0x70], R9 ;  /* 0x00007009000085a7 */ /* 0x000ee400080010ff */
[----:B---3--:R-:W-:Y:S05]  /*b3f0*/  @!P0 BRA `(.L_x_215) ;  /* 0xfffffffc00f08947 */ /* 0x008fea000383ffff */
[----:B------:R-:W-:Y:S05]  /*b400*/  BRA `(.L_x_216) ;  /* 0xffffffa000587947 */ /* 0x000fea000383ffff */
.L_x_88:
[----:B------:R-:W-:Y:S07]  /*b410*/  MOV R0, UR21 ;  /* 0x0000001500007c02 */ /* 0x000fee0008000f00 */
.L_x_217:
[----:B--2---:R2:W3:Y:S02]  /*b420*/  SYNCS.PHASECHK.TRANS64.TRYWAIT P0, [R0+URZ+0x78], R9 ;  /* 0x00007809000075a7 */ /* 0x0044e400080011ff */
[----:B---3--:R-:W-:Y:S05]  /*b430*/  @!P0 NANOSLEEP.SYNCS 0x989680 ;  /* 0x009896800000895d */ /* 0x008fea0003900000 */
[----:B------:R-:W3:Y:S02]  /*b440*/  @!P0 SYNCS.PHASECHK.TRANS64 P0, [R0+URZ+0x78], R9 ;  /* 0x00007809000085a7 */ /* 0x000ee400080010ff */
[----:B---3--:R-:W-:Y:S05]  /*b450*/  @!P0 BRA `(.L_x_217) ;  /* 0xfffffffc00f08947 */ /* 0x008fea000383ffff */
[----:B------:R-:W-:Y:S05]  /*b460*/  BRA `(.L_x_218) ;  /* 0xffffffa0009c7947 */ /* 0x000fea000383ffff */
.L_x_90:
[----:B------:R-:W-:-:S07]  /*b470*/  MOV R3, UR21 ;  /* 0x0000001500037c02 */ /* 0x000fce0008000f00 */
.L_x_219:
[----:B---3--:R3:W4:Y:S02]  /*b480*/  SYNCS.PHASECHK.TRANS64.TRYWAIT P0, [R3+URZ+0x60], R10 ;  /* 0x0000600a030075a7 */ /* 0x00872400080011ff */
[----:B----4-:R-:W-:Y:S05]  /*b490*/  @!P0 NANOSLEEP.SYNCS 0x989680 ;  /* 0x009896800000895d */ /* 0x010fea0003900000 */
[----:B------:R-:W4:Y:S02]  /*b4a0*/  @!P0 SYNCS.PHASECHK.TRANS64 P0, [R3+URZ+0x60], R10 ;  /* 0x0000600a030085a7 */ /* 0x000f2400080010ff */
[----:B----4-:R-:W-:Y:S05]  /*b4b0*/  @!P0 BRA `(.L_x_219) ;  /* 0xfffffffc00f08947 */ /* 0x010fea000383ffff */
[----:B------:R-:W-:Y:S05]  /*b4c0*/  BRA `(.L_x_220) ;  /* 0xffffffa4000c7947 */ /* 0x000fea000383ffff */
.L_x_91:
[----:B---3--:R-:W-:-:S07]  /*b4d0*/  MOV R3, UR21 ;  /* 0x0000001500037c02 */ /* 0x008fce0008000f00 */
.L_x_221:
[----:B---3--:R3:W4:Y:S02]  /*b4e0*/  SYNCS.PHASECHK.TRANS64.TRYWAIT P0, [R3+URZ+0x68], R10 ;  /* 0x0000680a030075a7 */ /* 0x00872400080011ff */
[----:B----4-:R-:W-:Y:S05]  /*b4f0*/  @!P0 NANOSLEEP.SYNCS 0x989680 ;  /* 0x009896800000895d */ /* 0x010fea0003900000 */
[----:B------:R-:W4:Y:S02]  /*b500*/  @!P0 SYNCS.PHASECHK.TRANS64 P0, [R3+URZ+0x68], R10 ;  /* 0x0000680a030085a7 */ /* 0x000f2400080010ff */
[----:B----4-:R-:W-:Y:S05]  /*b510*/  @!P0 BRA `(.L_x_221) ;  /* 0xfffffffc00f08947 */ /* 0x010fea000383ffff */
[----:B------:R-:W-:Y:S05]  /*b520*/  BRA `(.L_x_222) ;  /* 0xffffffa000fc7947 */ /* 0x000fea000383ffff */
.L_x_92:
[----:B---3--:R-:W-:-:S07]  /*b530*/  MOV R3, UR21 ;  /* 0x0000001500037c02 */ /* 0x008fce0008000f00 */
.L_x_223:
[----:B---3--:R3:W4:Y:S02]  /*b540*/  SYNCS.PHASECHK.TRANS64.TRYWAIT P0, [R3+URZ+0x70], R10 ;  /* 0x0000700a030075a7 */ /* 0x00872400080011ff */
[----:B----4-:R-:W-:Y:S05]  /*b550*/  @!P0 NANOSLEEP.SYNCS 0x989680 ;  /* 0x009896800000895d */ /* 0x010fea0003900000 */
[----:B------:R-:W4:Y:S02]  /*b560*/  @!P0 SYNCS.PHASECHK.TRANS64 P0, [R3+URZ+0x70], R10 ;  /* 0x0000700a030085a7 */ /* 0x000f2400080010ff */
[----:B----4-:R-:W-:Y:S05]  /*b570*/  @!P0 BRA `(.L_x_223) ;  /* 0xfffffffc00f08947 */ /* 0x010fea000383ffff */
[----:B------:R-:W-:Y:S05]  /*b580*/  BRA `(.L_x_224) ;  /* 0xffffffa000f07947 */ /* 0x000fea000383ffff */
.L_x_94:
[----:B--2---:R2:W3:Y:S02]  /*b590*/  SYNCS.PHASECHK.TRANS64.TRYWAIT P0, [R3+URZ+0x90], R0 ;  /* 0x00009000030075a7 */ /* 0x0044e400080011ff */
[----:B---3--:R-:W-:Y:S05]  /*b5a0*/  @!P0 NANOSLEEP.SYNCS 0x989680 ;  /* 0x009896800000895d */ /* 0x008fea0003900000 */
[----:B------:R-:W3:Y:S02]  /*b5b0*/  @!P0 SYNCS.PHASECHK.TRANS64 P0, [R3+URZ+0x90], R0 ;  /* 0x00009000030085a7 */ /* 0x000ee400080010ff */
[----:B---3--:R-:W-:Y:S05]  /*b5c0*/  @!P0 BRA `(.L_x_94) ;  /* 0xfffffffc00f08947 */ /* 0x008fea000383ffff */
[----:B------:R-:W-:Y:S05]  /*b5d0*/  BRA `(.L_x_225) ;  /* 0xffffffa400c47947 */ /* 0x000fea000383ffff */
.L_x_105:
[----:B-1----:R-:W-:Y:S04]  /*b5e0*/  MOV R0, UR43 ;  /* 0x0000002b00007c02 */ /* 0x002fe80008000f00 */
[----:B------:R1:W2:Y:S03]  /*b5f0*/  SYNCS.PHASECHK.TRANS64.TRYWAIT P0, [R0+URZ+0x40], R5 ;  /* 0x00004005000075a7 */ /* 0x0002a600080011ff */
[----:B--2---:R-:W-:Y:S05]  /*b600*/  @!P0 NANOSLEEP.SYNCS 0x989680 ;  /* 0x009896800000895d */ /* 0x004fea0003900000 */
[----:B------:R-:W2:Y:S02]  /*b610*/  @!P0 SYNCS.PHASECHK.TRANS64 P0, [R0+URZ+0x40], R5 ;  /* 0x00004005000085a7 */ /* 0x000ea400080010ff */
[----:B--2---:R-:W-:Y:S05]  /*b620*/  @!P0 BRA `(.L_x_105) ;  /* 0xfffffffc00ec8947 */ /* 0x004fea000383ffff */
[----:B------:R-:W-:Y:S05]  /*b630*/  BRA `(.L_x_104) ;  /* 0xffffffb400447947 */ /* 0x000fea000383ffff */
.L_x_107:
[----:B-1----:R1:W3:Y:S02]  /*b640*/  SYNCS.PHASECHK.TRANS64.TRYWAIT P1, [R86+URZ+0xb0], R3 ;  /* 0x0000b003560075a7 */ /* 0x0022e400080211ff */
[----:B---3--:R-:W-:Y:S05]  /*b650*/  @!P1 NANOSLEEP.SYNCS 0x989680 ;  /* 0x009896800000995d */ /* 0x008fea0003900000 */
[----:B------:R-:W3:Y:S02]  /*b660*/  @!P1 SYNCS.PHASECHK.TRANS64 P1, [R86+URZ+0xb0], R3 ;  /* 0x0000b003560095a7 */ /* 0x000ee400080210ff */
[----:B---3--:R-:W-:Y:S05]  /*b670*/  @!P1 BRA `(.L_x_107) ;  /* 0xfffffffc00f09947 */ /* 0x008fea000383ffff */
[----:B------:R-:W-:Y:S05]  /*b680*/  BRA `(.L_x_106) ;  /* 0xffffffb400707947 */ /* 0x000fea000383ffff */
.L_x_116:
[----:B--2---:R2:W3:Y:S02]  /*b690*/  SYNCS.PHASECHK.TRANS64.TRYWAIT P0, [R3+URZ+0x40], R0 ;  /* 0x00004000030075a7 */ /* 0x0044e400080011ff */
[----:B---3--:R-:W-:Y:S05]  /*b6a0*/  @!P0 NANOSLEEP.SYNCS 0x989680 ;  /* 0x009896800000895d */ /* 0x008fea0003900000 */
[----:B------:R-:W3:Y:S02]  /*b6b0*/  @!P0 SYNCS.PHASECHK.TRANS64 P0, [R3+URZ+0x40], R0 ;  /* 0x00004000030085a7 */ /* 0x000ee400080010ff */
[----:B---3--:R-:W-:Y:S05]  /*b6c0*/  @!P0 BRA `(.L_x_116) ;  /* 0xfffffffc00f08947 */ /* 0x008fea000383ffff */
[----:B------:R-:W-:Y:S05]  /*b6d0*/  BRA `(.L_x_115) ;  /* 0xffffffbc00147947 */ /* 0x000fea000383ffff */
.L_x_124:
[----:B--2---:R2:W3:Y:S02]  /*b6e0*/  SYNCS.PHASECHK.TRANS64.TRYWAIT P0, [R21+URZ+0x40], R4 ;  /* 0x00004004150075a7 */ /* 0x0044e400080011ff */
[----:B---3--:R-:W-:Y:S05]  /*b6f0*/  @!P0 NANOSLEEP.SYNCS 0x989680 ;  /* 0x009896800000895d */ /* 0x008fea0003900000 */
[----:B------:R-:W3:Y:S02]  /*b700*/  @!P0 SYNCS.PHASECHK.TRANS64 P0, [R21+URZ+0x40], R4 ;  /* 0x00004004150085a7 */ /* 0x000ee400080010ff */
[----:B---3--:R-:W-:Y:S05]  /*b710*/  @!P0 BRA `(.L_x_124) ;  /* 0xfffffffc00f08947 */ /* 0x008fea000383ffff */
[----:B------:R-:W-:Y:S05]  /*b720*/  BRA `(.L_x_123) ;  /* 0xffffffc000d87947 */ /* 0x000fea000383ffff */
.L_x_132:
[----:B--2---:R2:W3:Y:S02]  /*b730*/  SYNCS.PHASECHK.TRANS64.TRYWAIT P0, [R21+URZ+0x40], R4 ;  /* 0x00004004150075a7 */ /* 0x0044e400080011ff */
[----:B---3--:R-:W-:Y:S05]  /*b740*/  @!P0 NANOSLEEP.SYNCS 0x989680 ;  /* 0x009896800000895d */ /* 0x008fea0003900000 */
[----:B------:R-:W3:Y:S02]  /*b750*/  @!P0 SYNCS.PHASECHK.TRANS64 P0, [R21+URZ+0x40], R4 ;  /* 0x00004004150085a7 */ /* 0x000ee400080010ff */
[----:B---3--:R-:W-:Y:S05]  /*b760*/  @!P0 BRA `(.L_x_132) ;  /* 0xfffffffc00f08947 */ /* 0x008fea000383ffff */
[----:B------:R-:W-:Y:S05]  /*b770*/  BRA `(.L_x_131) ;  /* 0xffffffc8009c7947 */ /* 0x000fea000383ffff */
.L_x_140:
[----:B--2---:R2:W3:Y:S02]  /*b780*/  SYNCS.PHASECHK.TRANS64.TRYWAIT P0, [R21+URZ+0x40], R4 ;  /* 0x00004004150075a7 */ /* 0x0044e400080011ff */
[----:B---3--:R-:W-:Y:S05]  /*b790*/  @!P0 NANOSLEEP.SYNCS 0x989680 ;  /* 0x009896800000895d */ /* 0x008fea0003900000 */
[----:B------:R-:W3:Y:S02]  /*b7a0*/  @!P0 SYNCS.PHASECHK.TRANS64 P0, [R21+URZ+0x40], R4 ;  /* 0x00004004150085a7 */ /* 0x000ee400080010ff */
[----:B---3--:R-:W-:Y:S05]  /*b7b0*/  @!P0 BRA `(.L_x_140) ;  /* 0xfffffffc00f08947 */ /* 0x008fea000383ffff */
[----:B------:R-:W-:Y:S05]  /*b7c0*/  BRA `(.L_x_139) ;  /* 0xffffffd0006c7947 */ /* 0x000fea000383ffff */
.L_x_148:
[----:B--2---:R2:W3:Y:S02]  /*b7d0*/  SYNCS.PHASECHK.TRANS64.TRYWAIT P0, [R21+URZ+0x40], R4 ;  /* 0x00004004150075a7 */ /* 0x0044e400080011ff */
[----:B---3--:R-:W-:Y:S05]  /*b7e0*/  @!P0 NANOSLEEP.SYNCS 0x989680 ;  /* 0x009896800000895d */ /* 0x008fea0003900000 */
[----:B------:R-:W3:Y:S02]  /*b7f0*/  @!P0 SYNCS.PHASECHK.TRANS64 P0, [R21+URZ+0x40], R4 ;  /* 0x00004004150085a7 */ /* 0x000ee400080010ff */
[----:B---3--:R-:W-:Y:S05]  /*b800*/  @!P0 BRA `(.L_x_148) ;  /* 0xfffffffc00f08947 */ /* 0x008fea000383ffff */
[----:B------:R-:W-:Y:S05]  /*b810*/  BRA `(.L_x_147) ;  /* 0xffffffd8004c7947 */ /* 0x000fea000383ffff */
.L_x_156:
[----:B--2---:R2:W3:Y:S02]  /*b820*/  SYNCS.PHASECHK.TRANS64.TRYWAIT P0, [R21+URZ+0x40], R4 ;  /* 0x00004004150075a7 */ /* 0x0044e400080011ff */
[----:B---3--:R-:W-:Y:S05]  /*b830*/  @!P0 NANOSLEEP.SYNCS 0x989680 ;  /* 0x009896800000895d */ /* 0x008fea0003900000 */
[----:B------:R-:W3:Y:S02]  /*b840*/  @!P0 SYNCS.PHASECHK.TRANS64 P0, [R21+URZ+0x40], R4 ;  /* 0x00004004150085a7 */ /* 0x000ee400080010ff */
[----:B---3--:R-:W-:Y:S05]  /*b850*/  @!P0 BRA `(.L_x_156) ;  /* 0xfffffffc00f08947 */ /* 0x008fea000383ffff */
[----:B------:R-:W-:Y:S05]  /*b860*/  BRA `(.L_x_155) ;  /* 0xffffffe000207947 */ /* 0x000fea000383ffff */
.L_x_164:
[----:B--2---:R2:W3:Y:S02]  /*b870*/  SYNCS.PHASECHK.TRANS64.TRYWAIT P0, [R21+URZ+0x40], R2 ;  /* 0x00004002150075a7 */ /* 0x0044e400080011ff */
[----:B---3--:R-:W-:Y:S05]  /*b880*/  @!P0 NANOSLEEP.SYNCS 0x989680 ;  /* 0x009896800000895d */ /* 0x008fea0003900000 */
[----:B------:R-:W3:Y:S02]  /*b890*/  @!P0 SYNCS.PHASECHK.TRANS64 P0, [R21+URZ+0x40], R2 ;  /* 0x00004002150085a7 */ /* 0x000ee400080010ff */
[----:B---3--:R-:W-:Y:S05]  /*b8a0*/  @!P0 BRA `(.L_x_164) ;  /* 0xfffffffc00f08947 */ /* 0x008fea000383ffff */
[----:B------:R-:W-:Y:S05]  /*b8b0*/  BRA `(.L_x_163) ;  /* 0xffffffe400f47947 */ /* 0x000fea000383ffff */
        .weak           $__internal_0_$__cuda_sm10x_tcgen05_guardrail_trap_col_being_dealloced_not_returned_by_alloc
        .type           $__internal_0_$__cuda_sm10x_tcgen05_guardrail_trap_col_being_dealloced_not_returned_by_alloc,@function
        .size           $__internal_0_$__cuda_sm10x_tcgen05_guardrail_trap_col_being_dealloced_not_returned_by_alloc,($__internal_1_$__cuda_sm10x_tcgen05_guardrail_trap_phase_invalid_during_alloc - $__internal_0_$__cuda_sm10x_tcgen05_guardrail_trap_col_being_dealloced_not_returned_by_alloc)
$__internal_0_$__cuda_sm10x_tcgen05_guardrail_trap_col_being_dealloced_not_returned_by_alloc:
[----:B------:R-:W-:Y:S05]  /*b8c0*/  BPT.TRAP 0x1 ;  /* 0x000000040000795c */ /* 0x000fea0000300000 */
[----:B------:R-:W-:-:S04]  /*b8d0*/  HFMA2 R3, -RZ, RZ, 0, 0 ;  /* 0x00000000ff037431 */ /* 0x000fc800000001ff */
[----:B------:R-:W-:Y:S05]  /*b8e0*/  RET.REL.NODEC R2 `(_ZN7cutlass13device_kernelINS_4gemm6kernel13GemmUniversalIN4cute5tupleIJiiiiEEENS1_10collective13CollectiveMmaINS1_35MainloopSm100TmaUmmaWarpSpecializedILi4ELi2ELi4ENS5_IJNS4_1CILi4EEESB_NSA_ILi1EEEEEEEENS5_IJNSA_ILi64EEENSA_ILi256EEENSA_ILi32EEEEEEfNS5_IJlSC_lEEEfSJ_NS4_8TiledMMAINS4_8MMA_AtomIJNS4_17SM100_MMA_TF32_SSINS_10tfloat32_tESN_fLi64ELi256ELNS4_4UMMA5MajorE0ELSP_0ELNSO_7ScaleInE0ELSQ_0EEEEEENS4_6LayoutINS5_IJSC_SC_SC_EEENS5_IJNSA_ILi0EEESV_SV_EEEEENS5_IJNS4_10UnderscoreESY_SY_EEEEENS4_23SM90_TMA_LOAD_MULTICASTENS4_14ComposedLayoutINS4_7SwizzleILi3ELi4ELi3EEENS4_18smem_ptr_flag_bitsILi32EEENST_INS5_IJNSA_ILi8EEESH_EEENS5_IJSH_SC_EEEEEEEvNS4_8identityES11_S1B_vS1C_EENS_8epilogue10collective18CollectiveEpilogueINS1E_23Sm100TmaWarpSpecializedILi4ELi2ELi16ELb1ELb0EEEJSI_NS5_IJNST_ISF_SC_EENST_ISH_SC_EEEEEfSJ_fSJ_NS1E_6fusion15FusionCallbacksIS1I_NS1M_17LinearCombinationIffffLNS_15FloatRoundStyleE2EEESI_S1L_JEEENS4_5SM1004TMEM4LOAD26SM100_TMEM_LOAD_16dp128b8xENS4_13SM90_TMA_LOADES1B_NS4_17SM75_U32x4_LDSM_NENS4_14SM90_TMA_STOREES1B_NS4_17SM90_U32x4_STSM_NENS4_39AutoVectorizingCopyWithAssumedAlignmentILi128EEEEEEvvEEEEvNT_6ParamsE) ;  /* 0xffffff4402c47950 */ /* 0x000fea0003c3ffff */
        .weak           $__internal_1_$__cuda_sm10x_tcgen05_guardrail_trap_phase_invalid_during_alloc
        .type           $__internal_1_$__cuda_sm10x_tcgen05_guardrail_trap_phase_invalid_during_alloc,@function
        .size           $__internal_1_$__cuda_sm10x_tcgen05_guardrail_trap_phase_invalid_during_alloc,($__internal_2_$__cuda_sm10x_tcgen05_guardrail_trap_unallocated_columns_being_dealloced - $__internal_1_$__cuda_sm10x_tcgen05_guardrail_trap_phase_invalid_during_alloc)
$__internal_1_$__cuda_sm10x_tcgen05_guardrail_trap_phase_invalid_during_alloc:
[----:B------:R-:W-:Y:S05]  /*b8f0*/  BPT.TRAP 0x1 ;  /* 0x000000040000795c */ /* 0x000fea0000300000 */
[----:B------:R-:W-:-:S04]  /*b900*/  MOV R5, 0x0 ;  /* 0x0000000000057802 */ /* 0x000fc80000000f00 */
[----:B------:R-:W-:Y:S05]  /*b910*/  RET.REL.NODEC R4 `(_ZN7cutlass13device_kernelINS_4gemm6kernel13GemmUniversalIN4cute5tupleIJiiiiEEENS1_10collective13CollectiveMmaINS1_35MainloopSm100TmaUmmaWarpSpecializedILi4ELi2ELi4ENS5_IJNS4_1CILi4EEESB_NSA_ILi1EEEEEEEENS5_IJNSA_ILi64EEENSA_ILi256EEENSA_ILi32EEEEEEfNS5_IJlSC_lEEEfSJ_NS4_8TiledMMAINS4_8MMA_AtomIJNS4_17SM100_MMA_TF32_SSINS_10tfloat32_tESN_fLi64ELi256ELNS4_4UMMA5MajorE0ELSP_0ELNSO_7ScaleInE0ELSQ_0EEEEEENS4_6LayoutINS5_IJSC_SC_SC_EEENS5_IJNSA_ILi0EEESV_SV_EEEEENS5_IJNS4_10UnderscoreESY_SY_EEEEENS4_23SM90_TMA_LOAD_MULTICASTENS4_14ComposedLayoutINS4_7SwizzleILi3ELi4ELi3EEENS4_18smem_ptr_flag_bitsILi32EEENST_INS5_IJNSA_ILi8EEESH_EEENS5_IJSH_SC_EEEEEEEvNS4_8identityES11_S1B_vS1C_EENS_8epilogue10collective18CollectiveEpilogueINS1E_23Sm100TmaWarpSpecializedILi4ELi2ELi16ELb1ELb0EEEJSI_NS5_IJNST_ISF_SC_EENST_ISH_SC_EEEEEfSJ_fSJ_NS1E_6fusion15FusionCallbacksIS1I_NS1M_17LinearCombinationIffffLNS_15FloatRoundStyleE2EEESI_S1L_JEEENS4_5SM1004TMEM4LOAD26SM100_TMEM_LOAD_16dp128b8xENS4_13SM90_TMA_LOADES1B_NS4_17SM75_U32x4_LDSM_NENS4_14SM90_TMA_STOREES1B_NS4_17SM90_U32x4_STSM_NENS4_39AutoVectorizingCopyWithAssumedAlignmentILi128EEEEEEvvEEEEvNT_6ParamsE) ;  /* 0xffffff4404b87950 */ /* 0x000fea0003c3ffff */
        .weak           $__internal_2_$__cuda_sm10x_tcgen05_guardrail_trap_unallocated_columns_being_dealloced
        .type           $__internal_2_$__cuda_sm10x_tcgen05_guardrail_trap_unallocated_columns_being_dealloced,@function
        .size           $__internal_2_$__cuda_sm10x_tcgen05_guardrail_trap_unallocated_columns_being_dealloced,(.L_x_227 - $__internal_2_$__cuda_sm10x_tcgen05_guardrail_trap_unallocated_columns_being_dealloced)
$__internal_2_$__cuda_sm10x_tcgen05_guardrail_trap_unallocated_columns_being_dealloced:
[----:B------:R-:W-:Y:S05]  /*b920*/  BPT.TRAP 0x1 ;  /* 0x000000040000795c */ /* 0x000fea0000300000 */
[----:B------:R-:W-:-:S04]  /*b930*/  HFMA2 R3, -RZ, RZ, 0, 0 ;  /* 0x00000000ff037431 */ /* 0x000fc800000001ff */
[----:B------:R-:W-:Y:S05]  /*b940*/  RET.REL.NODEC R2 `(_ZN7cutlass13device_kernelINS_4gemm6kernel13GemmUniversalIN4cute5tupleIJiiiiEEENS1_10collective13CollectiveMmaINS1_35MainloopSm100TmaUmmaWarpSpecializedILi4ELi2ELi4ENS5_IJNS4_1CILi4EEESB_NSA_ILi1EEEEEEEENS5_IJNSA_ILi64EEENSA_ILi256EEENSA_ILi32EEEEEEfNS5_IJlSC_lEEEfSJ_NS4_8TiledMMAINS4_8MMA_AtomIJNS4_17SM100_MMA_TF32_SSINS_10tfloat32_tESN_fLi64ELi256ELNS4_4UMMA5MajorE0ELSP_0ELNSO_7ScaleInE0ELSQ_0EEEEEENS4_6LayoutINS5_IJSC_SC_SC_EEENS5_IJNSA_ILi0EEESV_SV_EEEEENS5_IJNS4_10UnderscoreESY_SY_EEEEENS4_23SM90_TMA_LOAD_MULTICASTENS4_14ComposedLayoutINS4_7SwizzleILi3ELi4ELi3EEENS4_18smem_ptr_flag_bitsILi32EEENST_INS5_IJNSA_ILi8EEESH_EEENS5_IJSH_SC_EEEEEEEvNS4_8identityES11_S1B_vS1C_EENS_8epilogue10collective18CollectiveEpilogueINS1E_23Sm100TmaWarpSpecializedILi4ELi2ELi16ELb1ELb0EEEJSI_NS5_IJNST_ISF_SC_EENST_ISH_SC_EEEEEfSJ_fSJ_NS1E_6fusion15FusionCallbacksIS1I_NS1M_17LinearCombinationIffffLNS_15FloatRoundStyleE2EEESI_S1L_JEEENS4_5SM1004TMEM4LOAD26SM100_TMEM_LOAD_16dp128b8xENS4_13SM90_TMA_LOADES1B_NS4_17SM75_U32x4_LDSM_NENS4_14SM90_TMA_STOREES1B_NS4_17SM90_U32x4_STSM_NENS4_39AutoVectorizingCopyWithAssumedAlignmentILi128EEEEEEvvEEEEvNT_6ParamsE) ;  /* 0xffffff4402ac7950 */ /* 0x000fea0003c3ffff */
.L_x_226:
[----:B------:R-:W-:-:S00]  /*b950*/  BRA `(.L_x_226) ;  /* 0xfffffffc00fc7947 */ /* 0x000fc0000383ffff */
[----:B------:R-:W-:-:S00]  /*b960*/  NOP ;  /* 0x0000000000007918 */ /* 0x000fc00000000000 */
        /* <DEDUP_REMOVED lines=9> */
.L_x_227:


//--------------------- .nv.global.init           --------------------------
	.section	.nv.global.init,"aw",@progbits
.nv.global.init:
	.type		$str$27,@object
	.size		$str$27,($str$28 - $str$27)
$str$27:
        /*0000*/ 	.byte	0x28, 0x61, 0x64, 0x64, 0x72, 0x65, 0x73, 0x73, 0x20, 0x26, 0x20, 0x6d, 0x61, 0x73, 0x6b, 0x29
        /*0010*/ 	.byte	0x20, 0x3d, 0x3d, 0x20, 0x30, 0x00
	.type		$str$28,@object
	.size		$str$28,($str$26 - $str$28)
$str$28:
        /*0016*/ 	.byte	0x2f, 0x74, 0x6d, 0x70, 0x2f, 0x63, 0x75, 0x74, 0x6c, 0x61, 0x73, 0x73, 0x5f, 0x73, 0x77, 0x65
        /*0026*/ 	.byte	0x65, 0x70, 0x5f, 0x73, 0x72, 0x63, 0x2f, 0x69, 0x6e, 0x63, 0x6c, 0x75, 0x64, 0x65, 0x2f, 0x63
        /*0036*/ 	.byte	0x75, 0x74, 0x65, 0x2f, 0x70, 0x6f, 0x69, 0x6e, 0x74, 0x65, 0x72, 0x5f, 0x66, 0x6c, 0x61, 0x67
        /*0046*/ 	.byte	0x67, 0x65, 0x64, 0x2e, 0x68, 0x70, 0x70, 0x00
	.type		$str$26,@object
	.size		$str$26,($str$25 - $str$26)
$str$26:
        /*004e*/ 	.byte	0x2f, 0x74, 0x6d, 0x70, 0x2f, 0x63, 0x75, 0x74, 0x6c, 0x61, 0x73, 0x73, 0x5f, 0x73, 0x77, 0x65
        /*005e*/ 	.byte	0x65, 0x70, 0x5f, 0x73, 0x72, 0x63, 0x2f, 0x69, 0x6e, 0x63, 0x6c, 0x75, 0x64, 0x65, 0x2f, 0x63
        /*006e*/ 	.byte	0x75, 0x74, 0x65, 0x2f, 0x61, 0x74, 0x6f, 0x6d, 0x2f, 0x63, 0x6f, 0x70, 0x79, 0x5f, 0x74, 0x72
        /*007e*/ 	.byte	0x61, 0x69, 0x74, 0x73, 0x5f, 0x73, 0x6d, 0x31, 0x30, 0x30, 0x2e, 0x68, 0x70, 0x70, 0x00
	.type		$str$25,@object
	.size		$str$25,(__unnamed_1 - $str$25)
$str$25:
        /*008d*/ 	.byte	0x28, 0x28, 0x75, 0x69, 0x6e, 0x74, 0x33, 0x32, 0x5f, 0x74, 0x28, 0x74, 0x68, 0x72, 0x65, 0x61
        /*009d*/ 	.byte	0x64, 0x49, 0x64, 0x78, 0x2e, 0x78, 0x29, 0x20, 0x2f, 0x20, 0x33, 0x32, 0x29, 0x20, 0x25, 0x20
        /*00ad*/ 	.byte	0x34, 0x29, 0x20, 0x3d, 0x3d, 0x20, 0x28, 0x28, 0x28, 0x74, 0x6d, 0x65, 0x6d, 0x5f, 0x61, 0x64
        /*00bd*/ 	.byte	0x64, 0x72, 0x20, 0x3e, 0x3e, 0x20, 0x31, 0x36, 0x29, 0x20, 0x2f, 0x20, 0x33, 0x32, 0x29, 0x20
        /*00cd*/ 	.byte	0x25, 0x20, 0x34, 0x29, 0x00
	.type		__unnamed_1,@object
	.size		__unnamed_1,(__unnamed_2 - __unnamed_1)
__unnamed_1:
        /*00d2*/ 	.byte	0x61, 0x75, 0x74, 0x6f, 0x20, 0x63, 0x75, 0x74, 0x65, 0x3a, 0x3a, 0x61, 0x73, 0x5f, 0x70, 0x6f
        /* <DEDUP_REMOVED lines=23> */
        /*0252*/ 	.byte	0x3c, 0x32, 0x30, 0x34, 0x38, 0x3e, 0x3e, 0x3e, 0x3e, 0x5d, 0x00
	.type		__unnamed_2,@object
	.size		__unnamed_2,(.L_2 - __unnamed_2)
__unnamed_2:
        /* <DEDUP_REMOVED lines=45> */
        /*052d*/ 	.byte	0x3e, 0x3e, 0x3e, 0x5d, 0x00
.L_2:


//--------------------- .nv.shared._ZN7cutlass13device_kernelINS_4gemm6kernel13GemmUniversalIN4cute5tupleIJiiiiEEENS1_10collective13CollectiveMmaINS1_35MainloopSm100TmaUmmaWarpSpecializedILi4ELi2ELi4ENS5_IJNS4_1CILi4EEESB_NSA_ILi1EEEEEEEENS5_IJNSA_ILi64EEENSA_ILi256EEENSA_ILi32EEEEEEfNS5_IJlSC_lEEEfSJ_NS4_8TiledMMAINS4_8MMA_AtomIJNS4_17SM100_MMA_TF32_SSINS_10tfloat32_tESN_fLi64ELi256ELNS4_4UMMA5MajorE0ELSP_0ELNSO_7ScaleInE0ELSQ_0EEEEEENS4_6LayoutINS5_IJSC_SC_SC_EEENS5_IJNSA_ILi0EEESV_SV_EEEEENS5_IJNS4_10UnderscoreESY_SY_EEEEENS4_23SM90_TMA_LOAD_MULTICASTENS4_14ComposedLayoutINS4_7SwizzleILi3ELi4ELi3EEENS4_18smem_ptr_flag_bitsILi32EEENST_INS5_IJNSA_ILi8EEESH_EEENS5_IJSH_SC_EEEEEEEvNS4_8identityES11_S1B_vS1C_EENS_8epilogue10collective18CollectiveEpilogueINS1E_23Sm100TmaWarpSpecializedILi4ELi2ELi16ELb1ELb0EEEJSI_NS5_IJNST_ISF_SC_EENST_ISH_SC_EEEEEfSJ_fSJ_NS1E_6fusion15FusionCallbacksIS1I_NS1M_17LinearCombinationIffffLNS_15FloatRoundStyleE2EEESI_S1L_JEEENS4_5SM1004TMEM4LOAD26SM100_TMEM_LOAD_16dp128b8xENS4_13SM90_TMA_LOADES1B_NS4_17SM75_U32x4_LDSM_NENS4_14SM90_TMA_STOREES1B_NS4_17SM90_U32x4_STSM_NENS4_39AutoVectorizingCopyWithAssumedAlignmentILi128EEEEEEvvEEEEvNT_6ParamsE --------------------------
	.section	.nv.shared._ZN7cutlass13device_kernelINS_4gemm6kernel13GemmUniversalIN4cute5tupleIJiiiiEEENS1_10collective13CollectiveMmaINS1_35MainloopSm100TmaUmmaWarpSpecializedILi4ELi2ELi4ENS5_IJNS4_1CILi4EEESB_NSA_ILi1EEEEEEEENS5_IJNSA_ILi64EEENSA_ILi256EEENSA_ILi32EEEEEEfNS5_IJlSC_lEEEfSJ_NS4_8TiledMMAINS4_8MMA_AtomIJNS4_17SM100_MMA_TF32_SSINS_10tfloat32_tESN_fLi64ELi256ELNS4_4UMMA5MajorE0ELSP_0ELNSO_7ScaleInE0ELSQ_0EEEEEENS4_6LayoutINS5_IJSC_SC_SC_EEENS5_IJNSA_ILi0EEESV_SV_EEEEENS5_IJNS4_10UnderscoreESY_SY_EEEEENS4_23SM90_TMA_LOAD_MULTICASTENS4_14ComposedLayoutINS4_7SwizzleILi3ELi4ELi3EEENS4_18smem_ptr_flag_bitsILi32EEENST_INS5_IJNSA_ILi8EEESH_EEENS5_IJSH_SC_EEEEEEEvNS4_8identityES11_S1B_vS1C_EENS_8epilogue10collective18CollectiveEpilogueINS1E_23Sm100TmaWarpSpecializedILi4ELi2ELi16ELb1ELb0EEEJSI_NS5_IJNST_ISF_SC_EENST_ISH_SC_EEEEEfSJ_fSJ_NS1E_6fusion15FusionCallbacksIS1I_NS1M_17LinearCombinationIffffLNS_15FloatRoundStyleE2EEESI_S1L_JEEENS4_5SM1004TMEM4LOAD26SM100_TMEM_LOAD_16dp128b8xENS4_13SM90_TMA_LOADES1B_NS4_17SM75_U32x4_LDSM_NENS4_14SM90_TMA_STOREES1B_NS4_17SM90_U32x4_STSM_NENS4_39AutoVectorizingCopyWithAssumedAlignmentILi128EEEEEEvvEEEEvNT_6ParamsE,"aw",@nobits
	.sectionflags	@""
	.align	16
	.zero		1024


//--------------------- .nv.shared.reserved.0     --------------------------
	.section	.nv.shared.reserved.0,"aw",@nobits
	.weak		__nv_reservedSMEM_offset_0_alias
	.size		__nv_reservedSMEM_offset_0_alias, 0, 64
	.other		__nv_reservedSMEM_offset_0_alias,@"STO_CUDA_RESERVED_SHARED STV_DEFAULT"
__nv_reservedSMEM_offset_0_alias:
	.zero		0
.nv.shared.reserved.0:
	.zero		64
	.weak		__nv_reservedSMEM_tcgen05_partition
	.type		__nv_reservedSMEM_tcgen05_partition,@object
	.size		__nv_reservedSMEM_tcgen05_partition,(.L_0 - __nv_reservedSMEM_tcgen05_partition)
__nv_reservedSMEM_tcgen05_partition:
	.zero		32
.L_0:


//--------------------- .nv.global                --------------------------
	.section	.nv.global,"aw",@nobits
.nv.global:
	.type		_ZN40_INTERNAL_1215db07_4_k_cu_5e60d900_325154cute1_E,@object
	.size		_ZN40_INTERNAL_1215db07_4_k_cu_5e60d900_325154cute1_E,(_ZN40_INTERNAL_1215db07_4_k_cu_5e60d900_325154cuda3std3__45__cpo6cbeginE - _ZN40_INTERNAL_1215db07_4_k_cu_5e60d900_325154cute1_E)
_ZN40_INTERNAL_1215db07_4_k_cu_5e60d900_325154cute1_E:
	.zero		1
	.type		_ZN40_INTERNAL_1215db07_4_k_cu_5e60d900_325154cuda3std3__45__cpo6cbeginE,@object
	.size		_ZN40_INTERNAL_1215db07_4_k_cu_5e60d900_325154cuda3std3__45__cpo6cbeginE,(_ZN40_INTERNAL_1215db07_4_k_cu_5e60d900_325154cuda3std3__48in_placeE - _ZN40_INTERNAL_1215db07_4_k_cu_5e60d900_325154cuda3std3__45__cpo6cbeginE)
_ZN40_INTERNAL_1215db07_4_k_cu_5e60d900_325154cuda3std3__45__cpo6cbeginE:
	.zero		1
	.type		_ZN40_INTERNAL_1215db07_4_k_cu_5e60d900_325154cuda3std3__48in_placeE,@object
	.size		_ZN40_INTERNAL_1215db07_4_k_cu_5e60d900_325154cuda3std3__48in_placeE,(_ZN40_INTERNAL_1215db07_4_k_cu_5e60d900_325154cuda3std6ranges3__45__cpo9iter_moveE - _ZN40_INTERNAL_1215db07_4_k_cu_5e60d900_325154cuda3std3__48in_placeE)
_ZN40_INTERNAL_1215db07_4_k_cu_5e60d900_325154cuda3std3__48in_placeE:
	.zero		1
	.type		_ZN40_INTERNAL_1215db07_4_k_cu_5e60d900_325154cuda3std6ranges3__45__cpo9iter_moveE,@object
	.size		_ZN40_INTERNAL_1215db07_4_k_cu_5e60d900_325154cuda3std6ranges3__45__cpo9iter_moveE,(_ZN40_INTERNAL_1215db07_4_k_cu_5e60d900_325154cuda3std3__45__cpo5beginE - _ZN40_INTERNAL_1215db07_4_k_cu_5e60d900_325154cuda3std6ranges3__45__cpo9iter_moveE)
_ZN40_INTERNAL_1215db07_4_k_cu_5e60d900_325154cuda3std6ranges3__45__cpo9iter_moveE:
	.zero		1
	.type		_ZN40_INTERNAL_1215db07_4_k_cu_5e60d900_325154cuda3std3__45__cpo5beginE,@object
	.size		_ZN40_INTERNAL_1215db07_4_k_cu_5e60d900_325154cuda3std3__45__cpo5beginE,(_ZN40_INTERNAL_1215db07_4_k_cu_5e60d900_325154cuda3std3__442_GLOBAL__N__1215db07_4_k_cu_5e60d900_325156ignoreE - _ZN40_INTERNAL_1215db07_4_k_cu_5e60d900_325154cuda3std3__45__cpo5beginE)
_ZN40_INTERNAL_1215db07_4_k_cu_5e60d900_325154cuda3std3__45__cpo5beginE:
	.zero		1
	.type		_ZN40_INTERNAL_1215db07_4_k_cu_5e60d900_325154cuda3std3__442_GLOBAL__N__1215db07_4_k_cu_5e60d900_325156ignoreE,@object
	.size		_ZN40_INTERNAL_1215db07_4_k_cu_5e60d900_325154cuda3std3__442_GLOBAL__N__1215db07_4_k_cu_5e60d900_325156ignoreE,(_ZN40_INTERNAL_1215db07_4_k_cu_5e60d900_325154cute7productE - _ZN40_INTERNAL_1215db07_4_k_cu_5e60d900_325154cuda3std3__442_GLOBAL__N__1215db07_4_k_cu_5e60d900_325156ignoreE)
_ZN40_INTERNAL_1215db07_4_k_cu_5e60d900_325154cuda3std3__442_GLOBAL__N__1215db07_4_k_cu_5e60d900_325156ignoreE:
	.zero		1
	.type		_ZN40_INTERNAL_1215db07_4_k_cu_5e60d900_325154cute7productE,@object
	.size		_ZN40_INTERNAL_1215db07_4_k_cu_5e60d900_325154cute7productE,(_ZN40_INTERNAL_1215db07_4_k_cu_5e60d900_325154cuda3std3__45__cpo3endE - _ZN40_INTERNAL_1215db07_4_k_cu_5e60d900_325154cute7productE)
_ZN40_INTERNAL_1215db07_4_k_cu_5e60d900_325154cute7productE:
	.zero		1
	.type		_ZN40_INTERNAL_1215db07_4_k_cu_5e60d900_325154cuda3std3__45__cpo3endE,@object
	.size		_ZN40_INTERNAL_1215db07_4_k_cu_5e60d900_325154cuda3std3__45__cpo3endE,(_ZN40_INTERNAL_1215db07_4_k_cu_5e60d900_325154cuda3std3__419piecewise_constructE - _ZN40_INTERNAL_1215db07_4_k_cu_5e60d900_325154cuda3std3__45__cpo3endE)
_ZN40_INTERNAL_1215db07_4_k_cu_5e60d900_325154cuda3std3__45__cpo3endE:
	.zero		1
	.type		_ZN40_INTERNAL_1215db07_4_k_cu_5e60d900_325154cuda3std3__419piecewise_constructE,@object
	.size		_ZN40_INTERNAL_1215db07_4_k_cu_5e60d900_325154cuda3std3__419piecewise_constructE,(_ZN40_INTERNAL_1215db07_4_k_cu_5e60d900_325154cuda3std3__45__cpo4cendE - _ZN40_INTERNAL_1215db07_4_k_cu_5e60d900_325154cuda3std3__419piecewise_constructE)
_ZN40_INTERNAL_1215db07_4_k_cu_5e60d900_325154cuda3std3__419piecewise_constructE:
	.zero		1
	.type		_ZN40_INTERNAL_1215db07_4_k_cu_5e60d900_325154cuda3std3__45__cpo4cendE,@object
	.size		_ZN40_INTERNAL_1215db07_4_k_cu_5e60d900_325154cuda3std3__45__cpo4cendE,(_ZN40_INTERNAL_1215db07_4_k_cu_5e60d900_325154cuda3std6ranges3__45__cpo4swapE - _ZN40_INTERNAL_1215db07_4_k_cu_5e60d900_325154cuda3std3__45__cpo4cendE)
_ZN40_INTERNAL_1215db07_4_k_cu_5e60d900_325154cuda3std3__45__cpo4cendE:
	.zero		1
	.type		_ZN40_INTERNAL_1215db07_4_k_cu_5e60d900_325154cuda3std6ranges3__45__cpo4swapE,@object
	.size		_ZN40_INTERNAL_1215db07_4_k_cu_5e60d900_325154cuda3std6ranges3__45__cpo4swapE,(.L_10 - _ZN40_INTERNAL_1215db07_4_k_cu_5e60d900_325154cuda3std6ranges3__45__cpo4swapE)
_ZN40_INTERNAL_1215db07_4_k_cu_5e60d900_325154cuda3std6ranges3__45__cpo4swapE:
	.zero		1
.L_10:


//--------------------- .nv.constant0._ZN7cutlass13device_kernelINS_4gemm6kernel13GemmUniversalIN4cute5tupleIJiiiiEEENS1_10collective13CollectiveMmaINS1_35MainloopSm100TmaUmmaWarpSpecializedILi4ELi2ELi4ENS5_IJNS4_1CILi4EEESB_NSA_ILi1EEEEEEEENS5_IJNSA_ILi64EEENSA_ILi256EEENSA_ILi32EEEEEEfNS5_IJlSC_lEEEfSJ_NS4_8TiledMMAINS4_8MMA_AtomIJNS4_17SM100_MMA_TF32_SSINS_10tfloat32_tESN_fLi64ELi256ELNS4_4UMMA5MajorE0ELSP_0ELNSO_7ScaleInE0ELSQ_0EEEEEENS4_6LayoutINS5_IJSC_SC_SC_EEENS5_IJNSA_ILi0EEESV_SV_EEEEENS5_IJNS4_10UnderscoreESY_SY_EEEEENS4_23SM90_TMA_LOAD_MULTICASTENS4_14ComposedLayoutINS4_7SwizzleILi3ELi4ELi3EEENS4_18smem_ptr_flag_bitsILi32EEENST_INS5_IJNSA_ILi8EEESH_EEENS5_IJSH_SC_EEEEEEEvNS4_8identityES11_S1B_vS1C_EENS_8epilogue10collective18CollectiveEpilogueINS1E_23Sm100TmaWarpSpecializedILi4ELi2ELi16ELb1ELb0EEEJSI_NS5_IJNST_ISF_SC_EENST_ISH_SC_EEEEEfSJ_fSJ_NS1E_6fusion15FusionCallbacksIS1I_NS1M_17LinearCombinationIffffLNS_15FloatRoundStyleE2EEESI_S1L_JEEENS4_5SM1004TMEM4LOAD26SM100_TMEM_LOAD_16dp128b8xENS4_13SM90_TMA_LOADES1B_NS4_17SM75_U32x4_LDSM_NENS4_14SM90_TMA_STOREES1B_NS4_17SM90_U32x4_STSM_NENS4_39AutoVectorizingCopyWithAssumedAlignmentILi128EEEEEEvvEEEEvNT_6ParamsE --------------------------
	.section	.nv.constant0._ZN7cutlass13device_kernelINS_4gemm6kernel13GemmUniversalIN4cute5tupleIJiiiiEEENS1_10collective13CollectiveMmaINS1_35MainloopSm100TmaUmmaWarpSpecializedILi4ELi2ELi4ENS5_IJNS4_1CILi4EEESB_NSA_ILi1EEEEEEEENS5_IJNSA_ILi64EEENSA_ILi256EEENSA_ILi32EEEEEEfNS5_IJlSC_lEEEfSJ_NS4_8TiledMMAINS4_8MMA_AtomIJNS4_17SM100_MMA_TF32_SSINS_10tfloat32_tESN_fLi64ELi256ELNS4_4UMMA5MajorE0ELSP_0ELNSO_7ScaleInE0ELSQ_0EEEEEENS4_6LayoutINS5_IJSC_SC_SC_EEENS5_IJNSA_ILi0EEESV_SV_EEEEENS5_IJNS4_10UnderscoreESY_SY_EEEEENS4_23SM90_TMA_LOAD_MULTICASTENS4_14ComposedLayoutINS4_7SwizzleILi3ELi4ELi3EEENS4_18smem_ptr_flag_bitsILi32EEENST_INS5_IJNSA_ILi8EEESH_EEENS5_IJSH_SC_EEEEEEEvNS4_8identityES11_S1B_vS1C_EENS_8epilogue10collective18CollectiveEpilogueINS1E_23Sm100TmaWarpSpecializedILi4ELi2ELi16ELb1ELb0EEEJSI_NS5_IJNST_ISF_SC_EENST_ISH_SC_EEEEEfSJ_fSJ_NS1E_6fusion15FusionCallbacksIS1I_NS1M_17LinearCombinationIffffLNS_15FloatRoundStyleE2EEESI_S1L_JEEENS4_5SM1004TMEM4LOAD26SM100_TMEM_LOAD_16dp128b8xENS4_13SM90_TMA_LOADES1B_NS4_17SM75_U32x4_LDSM_NENS4_14SM90_TMA_STOREES1B_NS4_17SM90_U32x4_STSM_NENS4_39AutoVectorizingCopyWithAssumedAlignmentILi128EEEEEEvvEEEEvNT_6ParamsE,"a",@progbits
	.sectionflags	@""
	.align	4
.nv.constant0._ZN7cutlass13device_kernelINS_4gemm6kernel13GemmUniversalIN4cute5tupleIJiiiiEEENS1_10collective13CollectiveMmaINS1_35MainloopSm100TmaUmmaWarpSpecializedILi4ELi2ELi4ENS5_IJNS4_1CILi4EEESB_NSA_ILi1EEEEEEEENS5_IJNSA_ILi64EEENSA_ILi256EEENSA_ILi32EEEEEEfNS5_IJlSC_lEEEfSJ_NS4_8TiledMMAINS4_8MMA_AtomIJNS4_17SM100_MMA_TF32_SSINS_10tfloat32_tESN_fLi64ELi256ELNS4_4UMMA5MajorE0ELSP_0ELNSO_7ScaleInE0ELSQ_0EEEEEENS4_6LayoutINS5_IJSC_SC_SC_EEENS5_IJNSA_ILi0EEESV_SV_EEEEENS5_IJNS4_10UnderscoreESY_SY_EEEEENS4_23SM90_TMA_LOAD_MULTICASTENS4_14ComposedLayoutINS4_7SwizzleILi3ELi4ELi3EEENS4_18smem_ptr_flag_bitsILi32EEENST_INS5_IJNSA_ILi8EEESH_EEENS5_IJSH_SC_EEEEEEEvNS4_8identityES11_S1B_vS1C_EENS_8epilogue10collective18CollectiveEpilogueINS1E_23Sm100TmaWarpSpecializedILi4ELi2ELi16ELb1ELb0EEEJSI_NS5_IJNST_ISF_SC_EENST_ISH_SC_EEEEEfSJ_fSJ_NS1E_6fusion15FusionCallbacksIS1I_NS1M_17LinearCombinationIffffLNS_15FloatRoundStyleE2EEESI_S1L_JEEENS4_5SM1004TMEM4LOAD26SM100_TMEM_LOAD_16dp128b8xENS4_13SM90_TMA_LOADES1B_NS4_17SM75_U32x4_LDSM_NENS4_14SM90_TMA_STOREES1B_NS4_17SM90_U32x4_STSM_NENS4_39AutoVectorizingCopyWithAssumedAlignmentILi128EEEEEEvvEEEEvNT_6ParamsE:
	.zero		2944


//--------------------- SYMBOLS --------------------------

	.type		.nv.reservedSmem.offset0,@object
	.size		.nv.reservedSmem.offset0,0x4
	.type		.nv.reservedSmem.cap,@object
	.size		.nv.reservedSmem.cap,0x4
	.type		__assertfail,@function
